//
// Generated by NVIDIA NVVM Compiler
//
// Compiler Build ID: CL-36424714
// Cuda compilation tools, release 13.0, V13.0.88
// Based on NVVM 20.0.0
//

.version 9.0
.target sm_100
.address_size 64

	// .globl	_Z17naive_cuda_matmulPfS_S_jjj
// _ZZ17tiled_cuda_matmulPfS_S_jjjjE5tileA has been demoted
// _ZZ17tiled_cuda_matmulPfS_S_jjjjE5tileB has been demoted

.visible .entry _Z17naive_cuda_matmulPfS_S_jjj(
	.param .u64 .ptr .align 1 _Z17naive_cuda_matmulPfS_S_jjj_param_0,
	.param .u64 .ptr .align 1 _Z17naive_cuda_matmulPfS_S_jjj_param_1,
	.param .u64 .ptr .align 1 _Z17naive_cuda_matmulPfS_S_jjj_param_2,
	.param .u32 _Z17naive_cuda_matmulPfS_S_jjj_param_3,
	.param .u32 _Z17naive_cuda_matmulPfS_S_jjj_param_4,
	.param .u32 _Z17naive_cuda_matmulPfS_S_jjj_param_5
)
{
	.reg .pred 	%p<58>;
	.reg .b32 	%r<102>;
	.reg .b32 	%f<96>;
	.reg .b64 	%rd<70>;

	ld.param.u64 	%rd4, [_Z17naive_cuda_matmulPfS_S_jjj_param_1];
	ld.param.u64 	%rd5, [_Z17naive_cuda_matmulPfS_S_jjj_param_2];
	ld.param.u32 	%r72, [_Z17naive_cuda_matmulPfS_S_jjj_param_3];
	ld.param.u32 	%r73, [_Z17naive_cuda_matmulPfS_S_jjj_param_4];
	ld.param.u32 	%r74, [_Z17naive_cuda_matmulPfS_S_jjj_param_5];
	cvta.to.global.u64 	%rd1, %rd5;
	cvta.to.global.u64 	%rd2, %rd4;
	mov.u32 	%r75, %ctaid.y;
	mov.u32 	%r76, %ntid.y;
	mov.u32 	%r77, %tid.y;
	mad.lo.s32 	%r1, %r75, %r76, %r77;
	mov.u32 	%r78, %ctaid.x;
	mov.u32 	%r79, %ntid.x;
	mul.lo.s32 	%r2, %r78, %r79;
	mov.u32 	%r3, %tid.x;
	add.s32 	%r4, %r2, %r3;
	setp.ge.u32 	%p1, %r1, %r72;
	setp.ge.u32 	%p2, %r4, %r74;
	or.pred  	%p3, %p1, %p2;
	@%p3 bra 	$L__BB0_43;
	setp.eq.s32 	%p4, %r73, 0;
	mov.f32 	%f75, 0f00000000;
	@%p4 bra 	$L__BB0_42;
	mul.lo.s32 	%r5, %r73, %r1;
	mul.lo.s32 	%r6, %r73, %r72;
	mul.lo.s32 	%r7, %r74, %r73;
	and.b32  	%r8, %r73, 7;
	setp.lt.u32 	%p5, %r73, 8;
	mov.f32 	%f75, 0f00000000;
	mov.b32 	%r100, 0;
	@%p5 bra 	$L__BB0_21;
	and.b32  	%r100, %r73, -8;
	neg.s32 	%r98, %r100;
	add.s32 	%r81, %r3, %r74;
	add.s32 	%r97, %r81, %r2;
	shl.b32 	%r12, %r74, 3;
	shl.b32 	%r82, %r74, 1;
	add.s32 	%r96, %r4, %r82;
	mad.lo.s32 	%r95, %r74, 3, %r4;
	shl.b32 	%r83, %r74, 2;
	add.s32 	%r94, %r4, %r83;
	mad.lo.s32 	%r93, %r74, 5, %r4;
	mad.lo.s32 	%r92, %r74, 6, %r4;
	mad.lo.s32 	%r91, %r74, 7, %r4;
	add.s32 	%r89, %r5, 3;
	mov.f32 	%f75, 0f00000000;
	mov.u32 	%r90, %r4;
$L__BB0_4:
	.pragma "nounroll";
	add.s32 	%r30, %r89, -3;
	setp.ge.u32 	%p6, %r30, %r6;
	setp.ge.u32 	%p7, %r90, %r7;
	or.pred  	%p8, %p6, %p7;
	@%p8 bra 	$L__BB0_6;
	mul.wide.u32 	%rd6, %r30, 4;
	add.s64 	%rd7, %rd2, %rd6;
	ld.global.f32 	%f42, [%rd7];
	mul.wide.u32 	%rd8, %r90, 4;
	add.s64 	%rd9, %rd1, %rd8;
	ld.global.f32 	%f43, [%rd9];
	fma.rn.f32 	%f75, %f42, %f43, %f75;
$L__BB0_6:
	add.s32 	%r31, %r89, -2;
	setp.ge.u32 	%p9, %r31, %r6;
	add.s32 	%r32, %r74, %r90;
	setp.ge.u32 	%p10, %r32, %r7;
	or.pred  	%p11, %p9, %p10;
	@%p11 bra 	$L__BB0_8;
	mul.wide.u32 	%rd10, %r31, 4;
	add.s64 	%rd11, %rd2, %rd10;
	ld.global.f32 	%f44, [%rd11];
	mul.wide.u32 	%rd12, %r97, 4;
	add.s64 	%rd13, %rd1, %rd12;
	ld.global.f32 	%f45, [%rd13];
	fma.rn.f32 	%f75, %f44, %f45, %f75;
$L__BB0_8:
	add.s32 	%r33, %r89, -1;
	setp.ge.u32 	%p12, %r33, %r6;
	add.s32 	%r34, %r74, %r32;
	setp.ge.u32 	%p13, %r34, %r7;
	or.pred  	%p14, %p12, %p13;
	@%p14 bra 	$L__BB0_10;
	mul.wide.u32 	%rd14, %r33, 4;
	add.s64 	%rd15, %rd2, %rd14;
	ld.global.f32 	%f46, [%rd15];
	mul.wide.u32 	%rd16, %r96, 4;
	add.s64 	%rd17, %rd1, %rd16;
	ld.global.f32 	%f47, [%rd17];
	fma.rn.f32 	%f75, %f46, %f47, %f75;
$L__BB0_10:
	setp.ge.u32 	%p15, %r89, %r6;
	add.s32 	%r35, %r74, %r34;
	setp.ge.u32 	%p16, %r35, %r7;
	or.pred  	%p17, %p15, %p16;
	@%p17 bra 	$L__BB0_12;
	mul.wide.u32 	%rd18, %r89, 4;
	add.s64 	%rd19, %rd2, %rd18;
	ld.global.f32 	%f48, [%rd19];
	mul.wide.u32 	%rd20, %r95, 4;
	add.s64 	%rd21, %rd1, %rd20;
	ld.global.f32 	%f49, [%rd21];
	fma.rn.f32 	%f75, %f48, %f49, %f75;
$L__BB0_12:
	add.s32 	%r36, %r89, 1;
	setp.ge.u32 	%p18, %r36, %r6;
	add.s32 	%r37, %r74, %r35;
	setp.ge.u32 	%p19, %r37, %r7;
	or.pred  	%p20, %p18, %p19;
	@%p20 bra 	$L__BB0_14;
	mul.wide.u32 	%rd22, %r36, 4;
	add.s64 	%rd23, %rd2, %rd22;
	ld.global.f32 	%f50, [%rd23];
	mul.wide.u32 	%rd24, %r94, 4;
	add.s64 	%rd25, %rd1, %rd24;
	ld.global.f32 	%f51, [%rd25];
	fma.rn.f32 	%f75, %f50, %f51, %f75;
$L__BB0_14:
	add.s32 	%r38, %r89, 2;
	setp.ge.u32 	%p21, %r38, %r6;
	add.s32 	%r39, %r74, %r37;
	setp.ge.u32 	%p22, %r39, %r7;
	or.pred  	%p23, %p21, %p22;
	@%p23 bra 	$L__BB0_16;
	mul.wide.u32 	%rd26, %r38, 4;
	add.s64 	%rd27, %rd2, %rd26;
	ld.global.f32 	%f52, [%rd27];
	mul.wide.u32 	%rd28, %r93, 4;
	add.s64 	%rd29, %rd1, %rd28;
	ld.global.f32 	%f53, [%rd29];
	fma.rn.f32 	%f75, %f52, %f53, %f75;
$L__BB0_16:
	add.s32 	%r40, %r89, 3;
	setp.ge.u32 	%p24, %r40, %r6;
	add.s32 	%r41, %r74, %r39;
	setp.ge.u32 	%p25, %r41, %r7;
	or.pred  	%p26, %p24, %p25;
	@%p26 bra 	$L__BB0_18;
	mul.wide.u32 	%rd30, %r40, 4;
	add.s64 	%rd31, %rd2, %rd30;
	ld.global.f32 	%f54, [%rd31];
	mul.wide.u32 	%rd32, %r92, 4;
	add.s64 	%rd33, %rd1, %rd32;
	ld.global.f32 	%f55, [%rd33];
	fma.rn.f32 	%f75, %f54, %f55, %f75;
$L__BB0_18:
	add.s32 	%r84, %r89, 4;
	setp.ge.u32 	%p27, %r84, %r6;
	add.s32 	%r85, %r74, %r41;
	setp.ge.u32 	%p28, %r85, %r7;
	or.pred  	%p29, %p27, %p28;
	@%p29 bra 	$L__BB0_20;
	mul.wide.u32 	%rd34, %r84, 4;
	add.s64 	%rd35, %rd2, %rd34;
	ld.global.f32 	%f56, [%rd35];
	mul.wide.u32 	%rd36, %r91, 4;
	add.s64 	%rd37, %rd1, %rd36;
	ld.global.f32 	%f57, [%rd37];
	fma.rn.f32 	%f75, %f56, %f57, %f75;
$L__BB0_20:
	add.s32 	%r98, %r98, 8;
	add.s32 	%r97, %r97, %r12;
	add.s32 	%r96, %r96, %r12;
	add.s32 	%r95, %r95, %r12;
	add.s32 	%r94, %r94, %r12;
	add.s32 	%r93, %r93, %r12;
	add.s32 	%r92, %r92, %r12;
	add.s32 	%r91, %r91, %r12;
	add.s32 	%r90, %r90, %r12;
	add.s32 	%r89, %r89, 8;
	setp.ne.s32 	%p30, %r98, 0;
	@%p30 bra 	$L__BB0_4;
$L__BB0_21:
	setp.eq.s32 	%p31, %r8, 0;
	@%p31 bra 	$L__BB0_42;
	and.b32  	%r53, %r73, 3;
	setp.lt.u32 	%p32, %r8, 4;
	@%p32 bra 	$L__BB0_32;
	add.s32 	%r54, %r100, %r5;
	setp.ge.u32 	%p33, %r54, %r6;
	mad.lo.s32 	%r55, %r100, %r74, %r4;
	setp.ge.u32 	%p34, %r55, %r7;
	or.pred  	%p35, %p33, %p34;
	@%p35 bra 	$L__BB0_25;
	mul.wide.u32 	%rd38, %r54, 4;
	add.s64 	%rd39, %rd2, %rd38;
	ld.global.f32 	%f59, [%rd39];
	mul.wide.u32 	%rd40, %r55, 4;
	add.s64 	%rd41, %rd1, %rd40;
	ld.global.f32 	%f60, [%rd41];
	fma.rn.f32 	%f75, %f59, %f60, %f75;
$L__BB0_25:
	add.s32 	%r56, %r54, 1;
	setp.ge.u32 	%p36, %r56, %r6;
	add.s32 	%r57, %r55, %r74;
	setp.ge.u32 	%p37, %r57, %r7;
	or.pred  	%p38, %p36, %p37;
	@%p38 bra 	$L__BB0_27;
	mul.wide.u32 	%rd42, %r56, 4;
	add.s64 	%rd43, %rd2, %rd42;
	ld.global.f32 	%f61, [%rd43];
	mul.wide.u32 	%rd44, %r57, 4;
	add.s64 	%rd45, %rd1, %rd44;
	ld.global.f32 	%f62, [%rd45];
	fma.rn.f32 	%f75, %f61, %f62, %f75;
$L__BB0_27:
	add.s32 	%r58, %r54, 2;
	setp.ge.u32 	%p39, %r58, %r6;
	add.s32 	%r59, %r57, %r74;
	setp.ge.u32 	%p40, %r59, %r7;
	or.pred  	%p41, %p39, %p40;
	@%p41 bra 	$L__BB0_29;
	mul.wide.u32 	%rd46, %r58, 4;
	add.s64 	%rd47, %rd2, %rd46;
	ld.global.f32 	%f63, [%rd47];
	mul.wide.u32 	%rd48, %r59, 4;
	add.s64 	%rd49, %rd1, %rd48;
	ld.global.f32 	%f64, [%rd49];
	fma.rn.f32 	%f75, %f63, %f64, %f75;
$L__BB0_29:
	add.s32 	%r60, %r54, 3;
	setp.ge.u32 	%p42, %r60, %r6;
	add.s32 	%r61, %r59, %r74;
	setp.ge.u32 	%p43, %r61, %r7;
	or.pred  	%p44, %p42, %p43;
	@%p44 bra 	$L__BB0_31;
	mul.wide.u32 	%rd50, %r60, 4;
	add.s64 	%rd51, %rd2, %rd50;
	ld.global.f32 	%f65, [%rd51];
	mul.wide.u32 	%rd52, %r61, 4;
	add.s64 	%rd53, %rd1, %rd52;
	ld.global.f32 	%f66, [%rd53];
	fma.rn.f32 	%f75, %f65, %f66, %f75;
$L__BB0_31:
	add.s32 	%r100, %r100, 4;
$L__BB0_32:
	setp.eq.s32 	%p45, %r53, 0;
	@%p45 bra 	$L__BB0_42;
	setp.eq.s32 	%p46, %r53, 1;
	@%p46 bra 	$L__BB0_39;
	add.s32 	%r64, %r100, %r5;
	setp.ge.u32 	%p47, %r64, %r6;
	mad.lo.s32 	%r65, %r100, %r74, %r4;
	setp.ge.u32 	%p48, %r65, %r7;
	or.pred  	%p49, %p47, %p48;
	@%p49 bra 	$L__BB0_36;
	mul.wide.u32 	%rd54, %r64, 4;
	add.s64 	%rd55, %rd2, %rd54;
	ld.global.f32 	%f68, [%rd55];
	mul.wide.u32 	%rd56, %r65, 4;
	add.s64 	%rd57, %rd1, %rd56;
	ld.global.f32 	%f69, [%rd57];
	fma.rn.f32 	%f75, %f68, %f69, %f75;
$L__BB0_36:
	add.s32 	%r66, %r64, 1;
	setp.ge.u32 	%p50, %r66, %r6;
	add.s32 	%r67, %r65, %r74;
	setp.ge.u32 	%p51, %r67, %r7;
	or.pred  	%p52, %p50, %p51;
	@%p52 bra 	$L__BB0_38;
	mul.wide.u32 	%rd58, %r66, 4;
	add.s64 	%rd59, %rd2, %rd58;
	ld.global.f32 	%f70, [%rd59];
	mul.wide.u32 	%rd60, %r67, 4;
	add.s64 	%rd61, %rd1, %rd60;
	ld.global.f32 	%f71, [%rd61];
	fma.rn.f32 	%f75, %f70, %f71, %f75;
$L__BB0_38:
	add.s32 	%r100, %r100, 2;
$L__BB0_39:
	and.b32  	%r87, %r73, 1;
	setp.eq.b32 	%p53, %r87, 1;
	not.pred 	%p54, %p53;
	@%p54 bra 	$L__BB0_42;
	add.s32 	%r70, %r100, %r5;
	setp.ge.u32 	%p55, %r70, %r6;
	mad.lo.s32 	%r71, %r100, %r74, %r4;
	setp.ge.u32 	%p56, %r71, %r7;
	or.pred  	%p57, %p55, %p56;
	@%p57 bra 	$L__BB0_42;
	mul.wide.u32 	%rd62, %r70, 4;
	add.s64 	%rd63, %rd2, %rd62;
	ld.global.f32 	%f72, [%rd63];
	mul.wide.u32 	%rd64, %r71, 4;
	add.s64 	%rd65, %rd1, %rd64;
	ld.global.f32 	%f73, [%rd65];
	fma.rn.f32 	%f75, %f72, %f73, %f75;
$L__BB0_42:
	ld.param.u64 	%rd69, [_Z17naive_cuda_matmulPfS_S_jjj_param_0];
	mad.lo.s32 	%r88, %r74, %r1, %r4;
	cvta.to.global.u64 	%rd66, %rd69;
	mul.wide.u32 	%rd67, %r88, 4;
	add.s64 	%rd68, %rd66, %rd67;
	st.global.f32 	[%rd68], %f75;
$L__BB0_43:
	ret;

}
	// .globl	_Z17tiled_cuda_matmulPfS_S_jjjj
.visible .entry _Z17tiled_cuda_matmulPfS_S_jjjj(
	.param .u64 .ptr .align 1 _Z17tiled_cuda_matmulPfS_S_jjjj_param_0,
	.param .u64 .ptr .align 1 _Z17tiled_cuda_matmulPfS_S_jjjj_param_1,
	.param .u64 .ptr .align 1 _Z17tiled_cuda_matmulPfS_S_jjjj_param_2,
	.param .u32 _Z17tiled_cuda_matmulPfS_S_jjjj_param_3,
	.param .u32 _Z17tiled_cuda_matmulPfS_S_jjjj_param_4,
	.param .u32 _Z17tiled_cuda_matmulPfS_S_jjjj_param_5,
	.param .u32 _Z17tiled_cuda_matmulPfS_S_jjjj_param_6
)
{
	.reg .pred 	%p<21>;
	.reg .b32 	%r<84>;
	.reg .b32 	%f<127>;
	.reg .b64 	%rd<14>;
	// demoted variable
	.shared .align 4 .b8 _ZZ17tiled_cuda_matmulPfS_S_jjjjE5tileA[1024];
	// demoted variable
	.shared .align 4 .b8 _ZZ17tiled_cuda_matmulPfS_S_jjjjE5tileB[1024];
	ld.param.u64 	%rd4, [_Z17tiled_cuda_matmulPfS_S_jjjj_param_1];
	ld.param.u64 	%rd5, [_Z17tiled_cuda_matmulPfS_S_jjjj_param_2];
	ld.param.u32 	%r35, [_Z17tiled_cuda_matmulPfS_S_jjjj_param_3];
	ld.param.u32 	%r36, [_Z17tiled_cuda_matmulPfS_S_jjjj_param_4];
	ld.param.u32 	%r37, [_Z17tiled_cuda_matmulPfS_S_jjjj_param_5];
	ld.param.u32 	%r38, [_Z17tiled_cuda_matmulPfS_S_jjjj_param_6];
	mov.u32 	%r39, %ctaid.y;
	mov.u32 	%r1, %tid.y;
	mad.lo.s32 	%r2, %r38, %r39, %r1;
	mov.u32 	%r40, %ctaid.x;
	mov.u32 	%r3, %tid.x;
	mad.lo.s32 	%r4, %r38, %r40, %r3;
	add.s32 	%r41, %r36, -1;
	add.s32 	%r5, %r41, %r38;
	setp.lt.u32 	%p1, %r5, %r41;
	mov.f32 	%f125, 0f00000000;
	@%p1 bra 	$L__BB1_20;
	shl.b32 	%r43, %r1, 6;
	mov.u32 	%r44, _ZZ17tiled_cuda_matmulPfS_S_jjjjE5tileA;
	add.s32 	%r6, %r44, %r43;
	mul.lo.s32 	%r7, %r2, %r36;
	shl.b32 	%r45, %r3, 2;
	mov.u32 	%r46, _ZZ17tiled_cuda_matmulPfS_S_jjjjE5tileB;
	add.s32 	%r8, %r46, %r45;
	max.u32 	%r47, %r38, 1;
	and.b32  	%r9, %r47, 15;
	and.b32  	%r10, %r47, 7;
	and.b32  	%r11, %r47, -16;
	and.b32  	%r12, %r47, 3;
	neg.s32 	%r13, %r11;
	div.u32 	%r14, %r5, %r38;
	cvta.to.global.u64 	%rd1, %rd4;
	cvta.to.global.u64 	%rd2, %rd5;
	mov.f32 	%f125, 0f00000000;
	mov.b32 	%r77, 0;
$L__BB1_2:
	setp.ge.u32 	%p2, %r2, %r35;
	mul.lo.s32 	%r16, %r77, %r38;
	add.s32 	%r17, %r16, %r3;
	setp.ge.u32 	%p3, %r17, %r36;
	mov.f32 	%f116, 0f00000000;
	or.pred  	%p4, %p2, %p3;
	@%p4 bra 	$L__BB1_4;
	add.s32 	%r48, %r17, %r7;
	mul.wide.u32 	%rd6, %r48, 4;
	add.s64 	%rd7, %rd1, %rd6;
	ld.global.f32 	%f116, [%rd7];
$L__BB1_4:
	setp.ge.u32 	%p5, %r4, %r37;
	add.s32 	%r50, %r6, %r45;
	st.shared.f32 	[%r50], %f116;
	add.s32 	%r18, %r16, %r1;
	setp.ge.u32 	%p6, %r18, %r36;
	mov.f32 	%f117, 0f00000000;
	or.pred  	%p7, %p5, %p6;
	@%p7 bra 	$L__BB1_6;
	mad.lo.s32 	%r51, %r18, %r37, %r4;
	mul.wide.u32 	%rd8, %r51, 4;
	add.s64 	%rd9, %rd2, %rd8;
	ld.global.f32 	%f117, [%rd9];
$L__BB1_6:
	setp.lt.u32 	%p8, %r38, 16;
	add.s32 	%r55, %r46, %r43;
	add.s32 	%r57, %r55, %r45;
	st.shared.f32 	[%r57], %f117;
	bar.sync 	0;
	mov.b32 	%r82, 0;
	@%p8 bra 	$L__BB1_9;
	mov.u32 	%r59, _ZZ17tiled_cuda_matmulPfS_S_jjjjE5tileA;
	add.s32 	%r60, %r43, %r59;
	add.s32 	%r79, %r60, 32;
	shl.b32 	%r61, %r3, 2;
	mov.u32 	%r62, _ZZ17tiled_cuda_matmulPfS_S_jjjjE5tileB;
	add.s32 	%r63, %r61, %r62;
	add.s32 	%r78, %r63, 512;
	mov.u32 	%r80, %r13;
$L__BB1_8:
	.pragma "nounroll";
	ld.shared.f32 	%f26, [%r79+-32];
	ld.shared.f32 	%f27, [%r78+-512];
	fma.rn.f32 	%f28, %f26, %f27, %f125;
	ld.shared.f32 	%f29, [%r79+-28];
	ld.shared.f32 	%f30, [%r78+-448];
	fma.rn.f32 	%f31, %f29, %f30, %f28;
	ld.shared.f32 	%f32, [%r79+-24];
	ld.shared.f32 	%f33, [%r78+-384];
	fma.rn.f32 	%f34, %f32, %f33, %f31;
	ld.shared.f32 	%f35, [%r79+-20];
	ld.shared.f32 	%f36, [%r78+-320];
	fma.rn.f32 	%f37, %f35, %f36, %f34;
	ld.shared.f32 	%f38, [%r79+-16];
	ld.shared.f32 	%f39, [%r78+-256];
	fma.rn.f32 	%f40, %f38, %f39, %f37;
	ld.shared.f32 	%f41, [%r79+-12];
	ld.shared.f32 	%f42, [%r78+-192];
	fma.rn.f32 	%f43, %f41, %f42, %f40;
	ld.shared.f32 	%f44, [%r79+-8];
	ld.shared.f32 	%f45, [%r78+-128];
	fma.rn.f32 	%f46, %f44, %f45, %f43;
	ld.shared.f32 	%f47, [%r79+-4];
	ld.shared.f32 	%f48, [%r78+-64];
	fma.rn.f32 	%f49, %f47, %f48, %f46;
	ld.shared.f32 	%f50, [%r79];
	ld.shared.f32 	%f51, [%r78];
	fma.rn.f32 	%f52, %f50, %f51, %f49;
	ld.shared.f32 	%f53, [%r79+4];
	ld.shared.f32 	%f54, [%r78+64];
	fma.rn.f32 	%f55, %f53, %f54, %f52;
	ld.shared.f32 	%f56, [%r79+8];
	ld.shared.f32 	%f57, [%r78+128];
	fma.rn.f32 	%f58, %f56, %f57, %f55;
	ld.shared.f32 	%f59, [%r79+12];
	ld.shared.f32 	%f60, [%r78+192];
	fma.rn.f32 	%f61, %f59, %f60, %f58;
	ld.shared.f32 	%f62, [%r79+16];
	ld.shared.f32 	%f63, [%r78+256];
	fma.rn.f32 	%f64, %f62, %f63, %f61;
	ld.shared.f32 	%f65, [%r79+20];
	ld.shared.f32 	%f66, [%r78+320];
	fma.rn.f32 	%f67, %f65, %f66, %f64;
	ld.shared.f32 	%f68, [%r79+24];
	ld.shared.f32 	%f69, [%r78+384];
	fma.rn.f32 	%f70, %f68, %f69, %f67;
	ld.shared.f32 	%f71, [%r79+28];
	ld.shared.f32 	%f72, [%r78+448];
	fma.rn.f32 	%f125, %f71, %f72, %f70;
	add.s32 	%r80, %r80, 16;
	add.s32 	%r79, %r79, 64;
	add.s32 	%r78, %r78, 1024;
	setp.ne.s32 	%p9, %r80, 0;
	mov.u32 	%r82, %r11;
	@%p9 bra 	$L__BB1_8;
$L__BB1_9:
	setp.eq.s32 	%p10, %r9, 0;
	@%p10 bra 	$L__BB1_19;
	add.s32 	%r64, %r9, -1;
	setp.lt.u32 	%p11, %r64, 7;
	@%p11 bra 	$L__BB1_12;
	shl.b32 	%r65, %r82, 2;
	add.s32 	%r66, %r6, %r65;
	ld.shared.f32 	%f74, [%r66];
	shl.b32 	%r67, %r82, 6;
	add.s32 	%r68, %r8, %r67;
	ld.shared.f32 	%f75, [%r68];
	fma.rn.f32 	%f76, %f74, %f75, %f125;
	ld.shared.f32 	%f77, [%r66+4];
	ld.shared.f32 	%f78, [%r68+64];
	fma.rn.f32 	%f79, %f77, %f78, %f76;
	ld.shared.f32 	%f80, [%r66+8];
	ld.shared.f32 	%f81, [%r68+128];
	fma.rn.f32 	%f82, %f80, %f81, %f79;
	ld.shared.f32 	%f83, [%r66+12];
	ld.shared.f32 	%f84, [%r68+192];
	fma.rn.f32 	%f85, %f83, %f84, %f82;
	ld.shared.f32 	%f86, [%r66+16];
	ld.shared.f32 	%f87, [%r68+256];
	fma.rn.f32 	%f88, %f86, %f87, %f85;
	ld.shared.f32 	%f89, [%r66+20];
	ld.shared.f32 	%f90, [%r68+320];
	fma.rn.f32 	%f91, %f89, %f90, %f88;
	ld.shared.f32 	%f92, [%r66+24];
	ld.shared.f32 	%f93, [%r68+384];
	fma.rn.f32 	%f94, %f92, %f93, %f91;
	ld.shared.f32 	%f95, [%r66+28];
	ld.shared.f32 	%f96, [%r68+448];
	fma.rn.f32 	%f125, %f95, %f96, %f94;
	add.s32 	%r82, %r82, 8;
$L__BB1_12:
	setp.eq.s32 	%p12, %r10, 0;
	@%p12 bra 	$L__BB1_19;
	add.s32 	%r69, %r10, -1;
	setp.lt.u32 	%p13, %r69, 3;
	@%p13 bra 	$L__BB1_15;
	shl.b32 	%r70, %r82, 2;
	add.s32 	%r71, %r6, %r70;
	ld.shared.f32 	%f98, [%r71];
	shl.b32 	%r72, %r82, 6;
	add.s32 	%r73, %r8, %r72;
	ld.shared.f32 	%f99, [%r73];
	fma.rn.f32 	%f100, %f98, %f99, %f125;
	ld.shared.f32 	%f101, [%r71+4];
	ld.shared.f32 	%f102, [%r73+64];
	fma.rn.f32 	%f103, %f101, %f102, %f100;
	ld.shared.f32 	%f104, [%r71+8];
	ld.shared.f32 	%f105, [%r73+128];
	fma.rn.f32 	%f106, %f104, %f105, %f103;
	ld.shared.f32 	%f107, [%r71+12];
	ld.shared.f32 	%f108, [%r73+192];
	fma.rn.f32 	%f125, %f107, %f108, %f106;
	add.s32 	%r82, %r82, 4;
$L__BB1_15:
	setp.eq.s32 	%p14, %r12, 0;
	@%p14 bra 	$L__BB1_19;
	setp.eq.s32 	%p15, %r12, 1;
	shl.b32 	%r74, %r82, 2;
	add.s32 	%r32, %r6, %r74;
	ld.shared.f32 	%f109, [%r32];
	shl.b32 	%r75, %r82, 6;
	add.s32 	%r33, %r8, %r75;
	ld.shared.f32 	%f110, [%r33];
	fma.rn.f32 	%f125, %f109, %f110, %f125;
	@%p15 bra 	$L__BB1_19;
	setp.eq.s32 	%p16, %r12, 2;
	ld.shared.f32 	%f111, [%r32+4];
	ld.shared.f32 	%f112, [%r33+64];
	fma.rn.f32 	%f125, %f111, %f112, %f125;
	@%p16 bra 	$L__BB1_19;
	ld.shared.f32 	%f113, [%r32+8];
	ld.shared.f32 	%f114, [%r33+128];
	fma.rn.f32 	%f125, %f113, %f114, %f125;
$L__BB1_19:
	bar.sync 	0;
	add.s32 	%r77, %r77, 1;
	setp.lt.u32 	%p17, %r77, %r14;
	@%p17 bra 	$L__BB1_2;
$L__BB1_20:
	setp.ge.u32 	%p18, %r2, %r35;
	setp.ge.u32 	%p19, %r4, %r37;
	or.pred  	%p20, %p18, %p19;
	@%p20 bra 	$L__BB1_22;
	ld.param.u64 	%rd13, [_Z17tiled_cuda_matmulPfS_S_jjjj_param_0];
	mad.lo.s32 	%r76, %r2, %r37, %r4;
	cvta.to.global.u64 	%rd10, %rd13;
	mul.wide.u32 	%rd11, %r76, 4;
	add.s64 	%rd12, %rd10, %rd11;
	st.global.f32 	[%rd12], %f125;
$L__BB1_22:
	ret;

}


// ===== COMPILED SASS (sm_100) =====

	.target	sm_100

	.elftype	@"ET_EXEC"


//--------------------- .note.nv.tkinfo           --------------------------
	.section	.note.nv.tkinfo,"",@"SHT_NOTE"
	.sectionflags	@"SHF_NOTE_NV_TKINFO"
	.tkinfo
        /*0018*/ 	.word	0x00000002
        /*0030*/ 	.string	""
        /*0030*/ 	.string	"ptxas"
        /*0030*/ 	.string	"Cuda compilation tools, release 13.0, V13.0.88"
        /*0030*/ 	.string	"Build cuda_13.0.r13.0/compiler.36424714_0"
        /*0030*/ 	.string	"-arch sm_100 -m 64 "



//--------------------- .note.nv.cuinfo           --------------------------
	.section	.note.nv.cuinfo,"",@"SHT_NOTE"
	.sectionflags	@"SHF_NOTE_NV_CUINFO"
        /*0018*/ 	.short	0x0002
        /*001a*/ 	.short	0x0064
        /*001c*/ 	.short	0x0082
	.zero		2


//--------------------- .nv.info                  --------------------------
	.section	.nv.info,"",@"SHT_CUDA_INFO"
	.align	4


	//----- nvinfo : EIATTR_REGCOUNT
	.align		4
        /*0000*/ 	.byte	0x04, 0x2f
        /*0002*/ 	.short	(.L_1 - .L_0)
	.align		4
.L_0:
        /*0004*/ 	.word	index@(_Z17naive_cuda_matmulPfS_S_jjj)
        /*0008*/ 	.word	0x00000020


	//----- nvinfo : EIATTR_FRAME_SIZE
	.align		4
.L_1:
        /*000c*/ 	.byte	0x04, 0x11
        /*000e*/ 	.short	(.L_3 - .L_2)
	.align		4
.L_2:
        /*0010*/ 	.word	index@(_Z17naive_cuda_matmulPfS_S_jjj)
        /*0014*/ 	.word	0x00000000


	//----- nvinfo : EIATTR_REGCOUNT
	.align		4
.L_3:
        /*0018*/ 	.byte	0x04, 0x2f
        /*001a*/ 	.short	(.L_5 - .L_4)
	.align		4
.L_4:
        /*001c*/ 	.word	index@(_Z17tiled_cuda_matmulPfS_S_jjjj)
        /*0020*/ 	.word	0x0000001f


	//----- nvinfo : EIATTR_FRAME_SIZE
	.align		4
.L_5:
        /*0024*/ 	.byte	0x04, 0x11
        /*0026*/ 	.short	(.L_7 - .L_6)
	.align		4
.L_6:
        /*0028*/ 	.word	index@(_Z17tiled_cuda_matmulPfS_S_jjjj)
        /*002c*/ 	.word	0x00000000


	//----- nvinfo : EIATTR_MIN_STACK_SIZE
	.align		4
.L_7:
        /*0030*/ 	.byte	0x04, 0x12
        /*0032*/ 	.short	(.L_9 - .L_8)
	.align		4
.L_8:
        /*0034*/ 	.word	index@(_Z17tiled_cuda_matmulPfS_S_jjjj)
        /*0038*/ 	.word	0x00000000


	//----- nvinfo : EIATTR_MIN_STACK_SIZE
	.align		4
.L_9:
        /*003c*/ 	.byte	0x04, 0x12
        /*003e*/ 	.short	(.L_11 - .L_10)
	.align		4
.L_10:
        /*0040*/ 	.word	index@(_Z17naive_cuda_matmulPfS_S_jjj)
        /*0044*/ 	.word	0x00000000
.L_11:


//--------------------- .nv.compat                --------------------------
	.section	.nv.compat,"",@"SHT_CUDA_COMPAT_INFO"
	.align	4
        /*0000*/ 	.byte	0x02, 0x09, 0x00, 0x00, 0x02, 0x02, 0x01, 0x00, 0x02, 0x05, 0x05, 0x00, 0x03, 0x07, 0x01, 0x01
        /*0010*/ 	.byte	0x02, 0x03, 0x00, 0x00, 0x02, 0x06, 0x01, 0x00, 0x04, 0x0b, 0x08, 0x00, 0x09, 0x00, 0x00, 0x00
        /*0020*/ 	.byte	0x00, 0x00, 0x00, 0x00


//--------------------- .nv.info._Z17tiled_cuda_matmulPfS_S_jjjj --------------------------
	.section	.nv.info._Z17tiled_cuda_matmulPfS_S_jjjj,"",@"SHT_CUDA_INFO"
	.sectionflags	@""
	.align	4


	//----- nvinfo : EIATTR_CUDA_API_VERSION
	.align		4
        /*0000*/ 	.byte	0x04, 0x37
        /*0002*/ 	.short	(.L_13 - .L_12)
.L_12:
        /*0004*/ 	.word	0x00000082


	//----- nvinfo : EIATTR_KPARAM_INFO
	.align		4
.L_13:
        /*0008*/ 	.byte	0x04, 0x17
        /*000a*/ 	.short	(.L_15 - .L_14)
.L_14:
        /*000c*/ 	.word	0x00000000
        /*0010*/ 	.short	0x0006
        /*0012*/ 	.short	0x0024
        /*0014*/ 	.byte	0x00, 0xf0, 0x11, 0x00


	//----- nvinfo : EIATTR_KPARAM_INFO
	.align		4
.L_15:
        /*0018*/ 	.byte	0x04, 0x17
        /*001a*/ 	.short	(.L_17 - .L_16)
.L_16:
        /*001c*/ 	.word	0x00000000
        /*0020*/ 	.short	0x0005
        /*0022*/ 	.short	0x0020
        /*0024*/ 	.byte	0x00, 0xf0, 0x11, 0x00


	//----- nvinfo : EIATTR_KPARAM_INFO
	.align		4
.L_17:
        /*0028*/ 	.byte	0x04, 0x17
        /*002a*/ 	.short	(.L_19 - .L_18)
.L_18:
        /*002c*/ 	.word	0x00000000
        /*0030*/ 	.short	0x0004
        /*0032*/ 	.short	0x001c
        /*0034*/ 	.byte	0x00, 0xf0, 0x11, 0x00


	//----- nvinfo : EIATTR_KPARAM_INFO
	.align		4
.L_19:
        /*0038*/ 	.byte	0x04, 0x17
        /*003a*/ 	.short	(.L_21 - .L_20)
.L_20:
        /*003c*/ 	.word	0x00000000
        /*0040*/ 	.short	0x0003
        /*0042*/ 	.short	0x0018
        /*0044*/ 	.byte	0x00, 0xf0, 0x11, 0x00


	//----- nvinfo : EIATTR_KPARAM_INFO
	.align		4
.L_21:
        /*0048*/ 	.byte	0x04, 0x17
        /*004a*/ 	.short	(.L_23 - .L_22)
.L_22:
        /*004c*/ 	.word	0x00000000
        /*0050*/ 	.short	0x0002
        /*0052*/ 	.short	0x0010
        /*0054*/ 	.byte	0x00, 0xf5, 0x21, 0x00


	//----- nvinfo : EIATTR_KPARAM_INFO
	.align		4
.L_23:
        /*0058*/ 	.byte	0x04, 0x17
        /*005a*/ 	.short	(.L_25 - .L_24)
.L_24:
        /*005c*/ 	.word	0x00000000
        /*0060*/ 	.short	0x0001
        /*0062*/ 	.short	0x0008
        /*0064*/ 	.byte	0x00, 0xf5, 0x21, 0x00


	//----- nvinfo : EIATTR_KPARAM_INFO
	.align		4
.L_25:
        /*0068*/ 	.byte	0x04, 0x17
        /*006a*/ 	.short	(.L_27 - .L_26)
.L_26:
        /*006c*/ 	.word	0x00000000
        /*0070*/ 	.short	0x0000
        /*0072*/ 	.short	0x0000
        /*0074*/ 	.byte	0x00, 0xf5, 0x21, 0x00


	//----- nvinfo : EIATTR_SPARSE_MMA_MASK
	.align		4
.L_27:
        /*0078*/ 	.byte	0x03, 0x50
        /*007a*/ 	.short	0x0000


	//----- nvinfo : EIATTR_MAXREG_COUNT
	.align		4
        /*007c*/ 	.byte	0x03, 0x1b
        /*007e*/ 	.short	0x00ff


	//----- nvinfo : EIATTR_NUM_BARRIERS
	.align		4
        /*0080*/ 	.byte	0x02, 0x4c
        /*0082*/ 	.byte	0x01
	.zero		1


	//----- nvinfo : EIATTR_MERCURY_ISA_VERSION
	.align		4
        /*0084*/ 	.byte	0x03, 0x5f
        /*0086*/ 	.short	0x0101


	//----- nvinfo : EIATTR_UNUSED_LOAD_BYTE_OFFSET
	.align		4
        /*0088*/ 	.byte	0x04, 0x44
        /*008a*/ 	.short	(.L_29 - .L_28)


	//   ....[0]....
.L_28:
        /*008c*/ 	.word	0x00000b20
        /*0090*/ 	.word	0x00000fff


	//----- nvinfo : EIATTR_VRC_CTA_INIT_COUNT
	.align		4
.L_29:
        /*0094*/ 	.byte	0x02, 0x4a
	.zero		1
	.zero		1


	//----- nvinfo : EIATTR_EXIT_INSTR_OFFSETS
	.align		4
        /*0098*/ 	.byte	0x04, 0x1c
        /*009a*/ 	.short	(.L_31 - .L_30)


	//   ....[0]....
.L_30:
        /*009c*/ 	.word	0x00000c10


	//   ....[1]....
        /*00a0*/ 	.word	0x00000c60


	//----- nvinfo : EIATTR_CBANK_PARAM_SIZE
	.align		4
.L_31:
        /*00a4*/ 	.byte	0x03, 0x19
        /*00a6*/ 	.short	0x0028


	//----- nvinfo : EIATTR_PARAM_CBANK
	.align		4
        /*00a8*/ 	.byte	0x04, 0x0a
        /*00aa*/ 	.short	(.L_33 - .L_32)
	.align		4
.L_32:
        /*00ac*/ 	.word	index@(.nv.constant0._Z17tiled_cuda_matmulPfS_S_jjjj)
        /*00b0*/ 	.short	0x0380
        /*00b2*/ 	.short	0x0028


	//----- nvinfo : EIATTR_SW_WAR
	.align		4
.L_33:
        /*00b4*/ 	.byte	0x04, 0x36
        /*00b6*/ 	.short	(.L_35 - .L_34)
.L_34:
        /*00b8*/ 	.word	0x00000008
.L_35:


//--------------------- .nv.info._Z17naive_cuda_matmulPfS_S_jjj --------------------------
	.section	.nv.info._Z17naive_cuda_matmulPfS_S_jjj,"",@"SHT_CUDA_INFO"
	.sectionflags	@""
	.align	4


	//----- nvinfo : EIATTR_CUDA_API_VERSION
	.align		4
        /*0000*/ 	.byte	0x04, 0x37
        /*0002*/ 	.short	(.L_37 - .L_36)
.L_36:
        /*0004*/ 	.word	0x00000082


	//----- nvinfo : EIATTR_KPARAM_INFO
	.align		4
.L_37:
        /*0008*/ 	.byte	0x04, 0x17
        /*000a*/ 	.short	(.L_39 - .L_38)
.L_38:
        /*000c*/ 	.word	0x00000000
        /*0010*/ 	.short	0x0005
        /*0012*/ 	.short	0x0020
        /*0014*/ 	.byte	0x00, 0xf0, 0x11, 0x00


	//----- nvinfo : EIATTR_KPARAM_INFO
	.align		4
.L_39:
        /*0018*/ 	.byte	0x04, 0x17
        /*001a*/ 	.short	(.L_41 - .L_40)
.L_40:
        /*001c*/ 	.word	0x00000000
        /*0020*/ 	.short	0x0004
        /*0022*/ 	.short	0x001c
        /*0024*/ 	.byte	0x00, 0xf0, 0x11, 0x00


	//----- nvinfo : EIATTR_KPARAM_INFO
	.align		4
.L_41:
        /*0028*/ 	.byte	0x04, 0x17
        /*002a*/ 	.short	(.L_43 - .L_42)
.L_42:
        /*002c*/ 	.word	0x00000000
        /*0030*/ 	.short	0x0003
        /*0032*/ 	.short	0x0018
        /*0034*/ 	.byte	0x00, 0xf0, 0x11, 0x00


	//----- nvinfo : EIATTR_KPARAM_INFO
	.align		4
.L_43:
        /*0038*/ 	.byte	0x04, 0x17
        /*003a*/ 	.short	(.L_45 - .L_44)
.L_44:
        /*003c*/ 	.word	0x00000000
        /*0040*/ 	.short	0x0002
        /*0042*/ 	.short	0x0010
        /*0044*/ 	.byte	0x00, 0xf5, 0x21, 0x00


	//----- nvinfo : EIATTR_KPARAM_INFO
	.align		4
.L_45:
        /*0048*/ 	.byte	0x04, 0x17
        /*004a*/ 	.short	(.L_47 - .L_46)
.L_46:
        /*004c*/ 	.word	0x00000000
        /*0050*/ 	.short	0x0001
        /*0052*/ 	.short	0x0008
        /*0054*/ 	.byte	0x00, 0xf5, 0x21, 0x00


	//----- nvinfo : EIATTR_KPARAM_INFO
	.align		4
.L_47:
        /*0058*/ 	.byte	0x04, 0x17
        /*005a*/ 	.short	(.L_49 - .L_48)
.L_48:
        /*005c*/ 	.word	0x00000000
        /*0060*/ 	.short	0x0000
        /*0062*/ 	.short	0x0000
        /*0064*/ 	.byte	0x00, 0xf5, 0x21, 0x00


	//----- nvinfo : EIATTR_SPARSE_MMA_MASK
	.align		4
.L_49:
        /*0068*/ 	.byte	0x03, 0x50
        /*006a*/ 	.short	0x0000


	//----- nvinfo : EIATTR_MAXREG_COUNT
	.align		4
        /*006c*/ 	.byte	0x03, 0x1b
        /*006e*/ 	.short	0x00ff


	//----- nvinfo : EIATTR_MERCURY_ISA_VERSION
	.align		4
        /*0070*/ 	.byte	0x03, 0x5f
        /*0072*/ 	.short	0x0101


	//----- nvinfo : EIATTR_VRC_CTA_INIT_COUNT
	.align		4
        /*0074*/ 	.byte	0x02, 0x4a
	.zero		1
	.zero		1


	//----- nvinfo : EIATTR_EXIT_INSTR_OFFSETS
	.align		4
        /*0078*/ 	.byte	0x04, 0x1c
        /*007a*/ 	.short	(.L_51 - .L_50)


	//   ....[0]....
.L_50:
        /*007c*/ 	.word	0x000000f0


	//   ....[1]....
        /*0080*/ 	.word	0x00000ef0


	//----- nvinfo : EIATTR_CRS_STACK_SIZE
	.align		4
.L_51:
        /*0084*/ 	.byte	0x04, 0x1e
        /*0086*/ 	.short	(.L_53 - .L_52)
.L_52:
        /*0088*/ 	.word	0x00000000


	//----- nvinfo : EIATTR_CBANK_PARAM_SIZE
	.align		4
.L_53:
        /*008c*/ 	.byte	0x03, 0x19
        /*008e*/ 	.short	0x0024


	//----- nvinfo : EIATTR_PARAM_CBANK
	.align		4
        /*0090*/ 	.byte	0x04, 0x0a
        /*0092*/ 	.short	(.L_55 - .L_54)
	.align		4
.L_54:
        /*0094*/ 	.word	index@(.nv.constant0._Z17naive_cuda_matmulPfS_S_jjj)
        /*0098*/ 	.short	0x0380
        /*009a*/ 	.short	0x0024


	//----- nvinfo : EIATTR_SW_WAR
	.align		4
.L_55:
        /*009c*/ 	.byte	0x04, 0x36
        /*009e*/ 	.short	(.L_57 - .L_56)
.L_56:
        /*00a0*/ 	.word	0x00000008
.L_57:


//--------------------- .nv.callgraph             --------------------------
	.section	.nv.callgraph,"",@"SHT_CUDA_CALLGRAPH"
	.align	4
	.sectionentsize	8
	.align		4
        /*0000*/ 	.word	0x00000000
	.align		4
        /*0004*/ 	.word	0xffffffff
	.align		4
        /*0008*/ 	.word	0x00000000
	.align		4
        /*000c*/ 	.word	0xfffffffe
	.align		4
        /*0010*/ 	.word	0x00000000
	.align		4
        /*0014*/ 	.word	0xfffffffd
	.align		4
        /*0018*/ 	.word	0x00000000
	.align		4
        /*001c*/ 	.word	0xfffffffc


//--------------------- .text._Z17tiled_cuda_matmulPfS_S_jjjj --------------------------
	.section	.text._Z17tiled_cuda_matmulPfS_S_jjjj,"ax",@progbits
	.align	128
        .global         _Z17tiled_cuda_matmulPfS_S_jjjj
        .type           _Z17tiled_cuda_matmulPfS_S_jjjj,@function
        .size           _Z17tiled_cuda_matmulPfS_S_jjjj,(.L_x_15 - _Z17tiled_cuda_matmulPfS_S_jjjj)
        .other          _Z17tiled_cuda_matmulPfS_S_jjjj,@"STO_CUDA_ENTRY STV_DEFAULT"
_Z17tiled_cuda_matmulPfS_S_jjjj:
.text._Z17tiled_cuda_matmulPfS_S_jjjj:
[----:B------:R-:W-:Y:S01]  /*0000*/  LDC R1, c[0x0][0x37c] ;  /* 0x0000df00ff017b82 */ /* 0x000fe20000000800 */
[----:B------:R-:W0:Y:S07]  /*0010*/  LDCU UR4, c[0x0][0x39c] ;  /* 0x00007380ff0477ac */ /* 0x000e2e0008000800 */
[----:B------:R-:W1:Y:S01]  /*0020*/  LDC R9, c[0x0][0x3a4] ;  /* 0x0000e900ff097b82 */ /* 0x000e620000000800 */
[----:B------:R-:W2:Y:S01]  /*0030*/  S2R R0, SR_TID.Y ;  /* 0x0000000000007919 */ /* 0x000ea20000002200 */
[----:B------:R-:W-:Y:S01]  /*0040*/  HFMA2 R25, -RZ, RZ, 0, 0 ;  /* 0x00000000ff197431 */ /* 0x000fe200000001ff */
[----:B------:R-:W3:Y:S01]  /*0050*/  LDCU.64 UR10, c[0x0][0x358] ;  /* 0x00006b00ff0a77ac */ /* 0x000ee20008000a00 */
[----:B------:R-:W4:Y:S04]  /*0060*/  S2R R2, SR_TID.X ;  /* 0x0000000000027919 */ /* 0x000f280000002100 */
[----:B------:R-:W2:Y:S08]  /*0070*/  S2UR UR5, SR_CTAID.Y ;  /* 0x00000000000579c3 */ /* 0x000eb00000002600 */
[----:B------:R-:W4:Y:S01]  /*0080*/  S2UR UR6, SR_CTAID.X ;  /* 0x00000000000679c3 */ /* 0x000f220000002500 */
[----:B0-----:R-:W-:-:S06]  /*0090*/  UIADD3 UR4, UPT, UPT, UR4, -0x1, URZ ;  /* 0xffffffff04047890 */ /* 0x001fcc000fffe0ff */
[----:B-1----:R-:W-:-:S04]  /*00a0*/  IADD3 R6, PT, PT, R9, UR4, RZ ;  /* 0x0000000409067c10 */ /* 0x002fc8000fffe0ff */
[----:B------:R-:W-:Y:S01]  /*00b0*/  ISETP.GE.U32.AND P0, PT, R6, UR4, PT ;  /* 0x0000000406007c0c */ /* 0x000fe2000bf06070 */
[C---:B--2---:R-:W-:Y:S02]  /*00c0*/  IMAD R21, R9.reuse, UR5, R0 ;  /* 0x0000000509157c24 */ /* 0x044fe4000f8e0200 */
[----:B----4-:R-:W-:-:S10]  /*00d0*/  IMAD R18, R9, UR6, R2 ;  /* 0x0000000609127c24 */ /* 0x010fd4000f8e0202 */
[----:B---3--:R-:W-:Y:S05]  /*00e0*/  @!P0 BRA `(.L_x_0) ;  /* 0x0000000800b88947 */ /* 0x008fea0003800000 */
[----:B------:R-:W0:Y:S01]  /*00f0*/  I2F.U32.RP R7, R9 ;  /* 0x0000000900077306 */ /* 0x000e220000209000 */
[----:B------:R-:W1:Y:S01]  /*0100*/  S2UR UR6, SR_CgaCtaId ;  /* 0x00000000000679c3 */ /* 0x000e620000008800 */
[----:B------:R-:W-:Y:S01]  /*0110*/  ISETP.NE.U32.AND P2, PT, R9, RZ, PT ;  /* 0x000000ff0900720c */ /* 0x000fe20003f45070 */
[----:B------:R-:W-:Y:S01]  /*0120*/  UMOV UR4, 0x400 ;  /* 0x0000040000047882 */ /* 0x000fe20000000000 */
[----:B------:R-:W-:Y:S01]  /*0130*/  MOV R25, RZ ;  /* 0x000000ff00197202 */ /* 0x000fe20000000f00 */
[----:B------:R-:W-:-:S03]  /*0140*/  UIADD3 UR5, UPT, UPT, UR4, 0x400, URZ ;  /* 0x0000040004057890 */ /* 0x000fc6000fffe0ff */
[----:B0-----:R-:W0:Y:S01]  /*0150*/  MUFU.RCP R7, R7 ;  /* 0x0000000700077308 */ /* 0x001e220000001000 */
[----:B-1----:R-:W-:Y:S02]  /*0160*/  ULEA UR5, UR6, UR5, 0x18 ;  /* 0x0000000506057291 */ /* 0x002fe4000f8ec0ff */
[----:B------:R-:W-:-:S04]  /*0170*/  ULEA UR4, UR6, UR4, 0x18 ;  /* 0x0000000406047291 */ /* 0x000fc8000f8ec0ff */
[----:B------:R-:W-:Y:S01]  /*0180*/  LEA R17, R2, UR5, 0x2 ;  /* 0x0000000502117c11 */ /* 0x000fe2000f8e10ff */
[----:B0-----:R-:W-:Y:S01]  /*0190*/  VIADD R4, R7, 0xffffffe ;  /* 0x0ffffffe07047836 */ /* 0x001fe20000000000 */
[----:B------:R-:W-:Y:S01]  /*01a0*/  LEA R19, R0, UR4, 0x6 ;  /* 0x0000000400137c11 */ /* 0x000fe2000f8e30ff */
[----:B------:R-:W-:Y:S02]  /*01b0*/  UMOV UR4, URZ ;  /* 0x000000ff00047c82 */ /* 0x000fe40008000000 */
[----:B------:R0:W1:Y:S02]  /*01c0*/  F2I.FTZ.U32.TRUNC.NTZ R5, R4 ;  /* 0x0000000400057305 */ /* 0x000064000021f000 */
[----:B0-----:R-:W-:Y:S02]  /*01d0*/  MOV R4, RZ ;  /* 0x000000ff00047202 */ /* 0x001fe40000000f00 */
[----:B-1----:R-:W-:-:S05]  /*01e0*/  IADD3 R8, PT, PT, RZ, -R5, RZ ;  /* 0x80000005ff087210 */ /* 0x002fca0007ffe0ff */
[----:B------:R-:W-:-:S04]  /*01f0*/  IMAD R3, R8, R9, RZ ;  /* 0x0000000908037224 */ /* 0x000fc800078e02ff */
[----:B------:R-:W-:Y:S01]  /*0200*/  IMAD.HI.U32 R3, R5, R3, R4 ;  /* 0x0000000305037227 */ /* 0x000fe200078e0004 */
[----:B------:R-:W-:-:S04]  /*0210*/  VIMNMX.U32 R4, PT, PT, R9, 0x1, !PT ;  /* 0x0000000109047848 */ /* 0x000fc80007fe0000 */
[C---:B------:R-:W-:Y:S01]  /*0220*/  LOP3.LUT R16, R4.reuse, 0xf, RZ, 0xc0, !PT ;  /* 0x0000000f04107812 */ /* 0x040fe200078ec0ff */
[----:B------:R-:W-:Y:S01]  /*0230*/  IMAD.HI.U32 R3, R3, R6, RZ ;  /* 0x0000000603037227 */ /* 0x000fe200078e00ff */
[----:B------:R-:W-:-:S03]  /*0240*/  LOP3.LUT R7, R4, 0x7, RZ, 0xc0, !PT ;  /* 0x0000000704077812 */ /* 0x000fc600078ec0ff */
[----:B------:R-:W-:-:S04]  /*0250*/  IMAD.MOV R5, RZ, RZ, -R3 ;  /* 0x000000ffff057224 */ /* 0x000fc800078e0a03 */
[----:B------:R-:W-:-:S05]  /*0260*/  IMAD R6, R9, R5, R6 ;  /* 0x0000000509067224 */ /* 0x000fca00078e0206 */
[----:B------:R-:W-:-:S13]  /*0270*/  ISETP.GE.U32.AND P0, PT, R6, R9, PT ;  /* 0x000000090600720c */ /* 0x000fda0003f06070 */
[-C--:B------:R-:W-:Y:S02]  /*0280*/  @P0 IADD3 R6, PT, PT, R6, -R9.reuse, RZ ;  /* 0x8000000906060210 */ /* 0x080fe40007ffe0ff */
[----:B------:R-:W-:Y:S02]  /*0290*/  @P0 IADD3 R3, PT, PT, R3, 0x1, RZ ;  /* 0x0000000103030810 */ /* 0x000fe40007ffe0ff */
[----:B------:R-:W-:Y:S02]  /*02a0*/  ISETP.GE.U32.AND P1, PT, R6, R9, PT ;  /* 0x000000090600720c */ /* 0x000fe40003f26070 */
[C---:B------:R-:W-:Y:S02]  /*02b0*/  LOP3.LUT R6, R4.reuse, 0xfffffff0, RZ, 0xc0, !PT ;  /* 0xfffffff004067812 */ /* 0x040fe400078ec0ff */
[----:B------:R-:W-:Y:S02]  /*02c0*/  LOP3.LUT R4, R4, 0x3, RZ, 0xc0, !PT ;  /* 0x0000000304047812 */ /* 0x000fe400078ec0ff */
[----:B------:R-:W-:-:S07]  /*02d0*/  IADD3 R5, PT, PT, -R6, RZ, RZ ;  /* 0x000000ff06057210 */ /* 0x000fce0007ffe1ff */
[----:B------:R-:W-:Y:S01]  /*02e0*/  @P1 VIADD R3, R3, 0x1 ;  /* 0x0000000103031836 */ /* 0x000fe20000000000 */
[----:B------:R-:W-:-:S07]  /*02f0*/  @!P2 LOP3.LUT R3, RZ, R9, RZ, 0x33, !PT ;  /* 0x00000009ff03a212 */ /* 0x000fce00078e33ff */
.L_x_6:
[----:B0-----:R-:W0:Y:S01]  /*0300*/  LDC R13, c[0x0][0x3a4] ;  /* 0x0000e900ff0d7b82 */ /* 0x001e220000000800 */
[----:B------:R-:W1:Y:S01]  /*0310*/  LDCU.64 UR6, c[0x0][0x398] ;  /* 0x00007300ff0677ac */ /* 0x000e620008000a00 */
[----:B------:R-:W-:Y:S01]  /*0320*/  MOV R14, RZ ;  /* 0x000000ff000e7202 */ /* 0x000fe20000000f00 */
[----:B------:R-:W2:Y:S01]  /*0330*/  LDCU UR8, c[0x0][0x3a0] ;  /* 0x00007400ff0877ac */ /* 0x000ea20008000800 */
[C---:B0-----:R-:W-:Y:S02]  /*0340*/  IMAD R12, R13.reuse, UR4, R2 ;  /* 0x000000040d0c7c24 */ /* 0x041fe4000f8e0202 */
[----:B------:R-:W-:-:S03]  /*0350*/  IMAD R23, R13, UR4, R0 ;  /* 0x000000040d177c24 */ /* 0x000fc6000f8e0200 */
[----:B-1----:R-:W-:Y:S02]  /*0360*/  ISETP.GE.U32.AND P0, PT, R12, UR7, PT ;  /* 0x000000070c007c0c */ /* 0x002fe4000bf06070 */
[----:B------:R-:W-:Y:S02]  /*0370*/  ISETP.GE.U32.AND P1, PT, R23, UR7, PT ;  /* 0x0000000717007c0c */ /* 0x000fe4000bf26070 */
[----:B------:R-:W-:Y:S02]  /*0380*/  ISETP.GE.U32.OR P0, PT, R21, UR6, P0 ;  /* 0x0000000615007c0c */ /* 0x000fe40008706470 */
[----:B--2---:R-:W-:-:S11]  /*0390*/  ISETP.GE.U32.OR P1, PT, R18, UR8, P1 ;  /* 0x0000000812007c0c */ /* 0x004fd60008f26470 */
[----:B------:R-:W0:Y:S01]  /*03a0*/  @!P0 LDC.64 R10, c[0x0][0x388] ;  /* 0x0000e200ff0a8b82 */ /* 0x000e220000000a00 */
[----:B------:R-:W-:Y:S02]  /*03b0*/  @!P0 IMAD R15, R21, UR7, R12 ;  /* 0x00000007150f8c24 */ /* 0x000fe4000f8e020c */
[----:B------:R-:W-:Y:S02]  /*03c0*/  @!P1 IMAD R23, R23, UR8, R18 ;  /* 0x0000000817179c24 */ /* 0x000fe4000f8e0212 */
[----:B------:R-:W-:-:S03]  /*03d0*/  IMAD.MOV.U32 R12, RZ, RZ, RZ ;  /* 0x000000ffff0c7224 */ /* 0x000fc600078e00ff */
[----:B------:R-:W1:Y:S01]  /*03e0*/  @!P1 LDC.64 R8, c[0x0][0x390] ;  /* 0x0000e400ff089b82 */ /* 0x000e620000000a00 */
[----:B0-----:R-:W-:-:S05]  /*03f0*/  @!P0 IMAD.WIDE.U32 R10, R15, 0x4, R10 ;  /* 0x000000040f0a8825 */ /* 0x001fca00078e000a */
[----:B------:R-:W2:Y:S01]  /*0400*/  @!P0 LDG.E R12, desc[UR10][R10.64] ;  /* 0x0000000a0a0c8981 */ /* 0x000ea2000c1e1900 */
[----:B-1----:R-:W-:-:S05]  /*0410*/  @!P1 IMAD.WIDE.U32 R8, R23, 0x4, R8 ;  /* 0x0000000417089825 */ /* 0x002fca00078e0008 */
[----:B------:R-:W3:Y:S01]  /*0420*/  @!P1 LDG.E R14, desc[UR10][R8.64] ;  /* 0x0000000a080e9981 */ /* 0x000ee2000c1e1900 */
[----:B------:R-:W-:Y:S02]  /*0430*/  ISETP.GE.U32.AND P1, PT, R13, 0x10, PT ;  /* 0x000000100d00780c */ /* 0x000fe40003f26070 */
[----:B------:R-:W-:Y:S01]  /*0440*/  LEA R23, R0, UR5, 0x6 ;  /* 0x0000000500177c11 */ /* 0x000fe2000f8e30ff */
[----:B------:R-:W-:Y:S01]  /*0450*/  UIADD3 UR4, UPT, UPT, UR4, 0x1, URZ ;  /* 0x0000000104047890 */ /* 0x000fe2000fffe0ff */
[----:B------:R-:W-:-:S03]  /*0460*/  LEA R15, R2, R19, 0x2 ;  /* 0x00000013020f7211 */ /* 0x000fc600078e10ff */
[----:B------:R-:W-:Y:S02]  /*0470*/  IMAD R23, R2, 0x4, R23 ;  /* 0x0000000402177824 */ /* 0x000fe400078e0217 */
[----:B------:R-:W-:Y:S01]  /*0480*/  HFMA2 R20, -RZ, RZ, 0, 0 ;  /* 0x00000000ff147431 */ /* 0x000fe200000001ff */
[----:B------:R-:W-:Y:S01]  /*0490*/  ISETP.LE.U32.AND P0, PT, R3, UR4, PT ;  /* 0x0000000403007c0c */ /* 0x000fe2000bf03070 */
[----:B--2---:R0:W-:Y:S04]  /*04a0*/  STS [R15], R12 ;  /* 0x0000000c0f007388 */ /* 0x0041e80000000800 */
[----:B---3--:R0:W-:Y:S01]  /*04b0*/  STS [R23], R14 ;  /* 0x0000000e17007388 */ /* 0x0081e20000000800 */
[----:B------:R-:W-:Y:S06]  /*04c0*/  BAR.SYNC.DEFER_BLOCKING 0x0 ;  /* 0x0000000000007b1d */ /* 0x000fec0000010000 */
[----:B------:R-:W-:Y:S05]  /*04d0*/  @!P1 BRA `(.L_x_1) ;  /* 0x0000000000d09947 */ /* 0x000fea0003800000 */
[----:B------:R-:W1:Y:S01]  /*04e0*/  S2UR UR6, SR_CgaCtaId ;  /* 0x00000000000679c3 */ /* 0x000e620000008800 */
[----:B------:R-:W-:Y:S01]  /*04f0*/  UMOV UR5, 0x400 ;  /* 0x0000040000057882 */ /* 0x000fe20000000000 */
[----:B------:R-:W-:Y:S01]  /*0500*/  MOV R20, R5 ;  /* 0x0000000500147202 */ /* 0x000fe20000000f00 */
[----:B------:R-:W-:Y:S02]  /*0510*/  UIADD3 UR8, UPT, UPT, UR5, 0x400, URZ ;  /* 0x0000040005087890 */ /* 0x000fe4000fffe0ff */
[----:B-1----:R-:W-:Y:S02]  /*0520*/  ULEA UR7, UR6, UR5, 0x18 ;  /* 0x0000000506077291 */ /* 0x002fe4000f8ec0ff */
[----:B------:R-:W-:-:S04]  /*0530*/  ULEA UR5, UR6, UR8, 0x18 ;  /* 0x0000000806057291 */ /* 0x000fc8000f8ec0ff */
[----:B------:R-:W-:Y:S02]  /*0540*/  LEA R19, R0, UR7, 0x6 ;  /* 0x0000000700137c11 */ /* 0x000fe4000f8e30ff */
[----:B------:R-:W-:-:S03]  /*0550*/  LEA R17, R2, UR5, 0x2 ;  /* 0x0000000502117c11 */ /* 0x000fc6000f8e10ff */
[----:B0-----:R-:W-:Y:S01]  /*0560*/  VIADD R23, R19, 0x20 ;  /* 0x0000002013177836 */ /* 0x001fe20000000000 */
[----:B------:R-:W-:-:S07]  /*0570*/  IADD3 R22, PT, PT, R17, 0x200, RZ ;  /* 0x0000020011167810 */ /* 0x000fce0007ffe0ff */
.L_x_2:
[----:B------:R-:W-:Y:S01]  /*0580*/  LDS R8, [R22+-0x200] ;  /* 0xfffe000016087984 */ /* 0x000fe20000000800 */
[----:B------:R-:W-:-:S03]  /*0590*/  IADD3 R20, PT, PT, R20, 0x10, RZ ;  /* 0x0000001014147810 */ /* 0x000fc60007ffe0ff */
[----:B------:R-:W0:Y:S01]  /*05a0*/  LDS.128 R12, [R23+-0x20] ;  /* 0xffffe000170c7984 */ /* 0x000e220000000c00 */
[----:B------:R-:W-:-:S03]  /*05b0*/  ISETP.NE.AND P1, PT, R20, RZ, PT ;  /* 0x000000ff1400720c */ /* 0x000fc60003f25270 */
[----:B------:R-:W1:Y:S04]  /*05c0*/  LDS R9, [R22+-0x1c0] ;  /* 0xfffe400016097984 */ /* 0x000e680000000800 */
[----:B------:R-:W2:Y:S04]  /*05d0*/  LDS R27, [R22+-0x180] ;  /* 0xfffe8000161b7984 */ /* 0x000ea80000000800 */
[----:B------:R-:W-:Y:S01]  /*05e0*/  LDS R24, [R22+-0xc0] ;  /* 0xffff400016187984 */ /* 0x000fe20000000800 */
[----:B0-----:R-:W-:-:S03]  /*05f0*/  FFMA R8, R12, R8, R25 ;  /* 0x000000080c087223 */ /* 0x001fc60000000019 */
[----:B------:R-:W0:Y:S01]  /*0600*/  LDS R12, [R22+-0x140] ;  /* 0xfffec000160c7984 */ /* 0x000e220000000800 */
[----:B-1----:R-:W-:-:S03]  /*0610*/  FFMA R26, R9, R13, R8 ;  /* 0x0000000d091a7223 */ /* 0x002fc60000000008 */
[----:B------:R-:W-:Y:S01]  /*0620*/  LDS R13, [R22+-0x100] ;  /* 0xffff0000160d7984 */ /* 0x000fe20000000800 */
[----:B--2---:R-:W-:-:S03]  /*0630*/  FFMA R27, R27, R14, R26 ;  /* 0x0000000e1b1b7223 */ /* 0x004fc6000000001a */
[----:B------:R-:W1:Y:S04]  /*0640*/  LDS.128 R8, [R23+-0x10] ;  /* 0xfffff00017087984 */ /* 0x000e680000000c00 */
[----:B------:R-:W2:Y:S01]  /*0650*/  LDS R25, [R22+-0x80] ;  /* 0xffff800016197984 */ /* 0x000ea20000000800 */
[----:B0-----:R-:W-:-:S03]  /*0660*/  FFMA R15, R12, R15, R27 ;  /* 0x0000000f0c0f7223 */ /* 0x001fc6000000001b */
[----:B------:R-:W-:Y:S01]  /*0670*/  LDS R27, [R22] ;  /* 0x00000000161b7984 */ /* 0x000fe20000000800 */
[----:B-1----:R-:W-:-:S03]  /*0680*/  FFMA R13, R8, R13, R15 ;  /* 0x0000000d080d7223 */ /* 0x002fc6000000000f */
[----:B------:R-:W0:Y:S01]  /*0690*/  LDS R8, [R22+-0x40] ;  /* 0xffffc00016087984 */ /* 0x000e220000000800 */
[----:B------:R-:W-:-:S03]  /*06a0*/  FFMA R26, R24, R9, R13 ;  /* 0x00000009181a7223 */ /* 0x000fc6000000000d */
[----:B------:R-:W1:Y:S01]  /*06b0*/  LDS.128 R12, [R23] ;  /* 0x00000000170c7984 */ /* 0x000e620000000c00 */
[----:B--2---:R-:W-:-:S03]  /*06c0*/  FFMA R9, R25, R10, R26 ;  /* 0x0000000a19097223 */ /* 0x004fc6000000001a */
[----:B------:R-:W2:Y:S04]  /*06d0*/  LDS R24, [R22+0x40] ;  /* 0x0000400016187984 */ /* 0x000ea80000000800 */
[----:B------:R-:W3:Y:S01]  /*06e0*/  LDS R25, [R22+0x80] ;  /* 0x0000800016197984 */ /* 0x000ee20000000800 */
[----:B0-----:R-:W-:-:S04]  /*06f0*/  FFMA R9, R8, R11, R9 ;  /* 0x0000000b08097223 */ /* 0x001fc80000000009 */
[----:B-1----:R-:W-:Y:S02]  /*0700*/  FFMA R9, R12, R27, R9 ;  /* 0x0000001b0c097223 */ /* 0x002fe40000000009 */
[----:B------:R-:W0:Y:S02]  /*0710*/  LDS R12, [R22+0xc0] ;  /* 0x0000c000160c7984 */ /* 0x000e240000000800 */
[----:B--2---:R-:W-:Y:S02]  /*0720*/  FFMA R24, R24, R13, R9 ;  /* 0x0000000d18187223 */ /* 0x004fe40000000009 */
[----:B------:R-:W-:Y:S02]  /*0730*/  LDS R13, [R22+0x100] ;  /* 0x00010000160d7984 */ /* 0x000fe40000000800 */
[----:B---3--:R-:W-:Y:S02]  /*0740*/  FFMA R25, R25, R14, R24 ;  /* 0x0000000e19197223 */ /* 0x008fe40000000018 */
[----:B------:R1:W2:Y:S04]  /*0750*/  LDS.128 R8, [R23+0x10] ;  /* 0x0000100017087984 */ /* 0x0002a80000000c00 */
[----:B------:R-:W3:Y:S04]  /*0760*/  LDS R27, [R22+0x140] ;  /* 0x00014000161b7984 */ /* 0x000ee80000000800 */
[----:B------:R-:W4:Y:S01]  /*0770*/  LDS R24, [R22+0x180] ;  /* 0x0001800016187984 */ /* 0x000f220000000800 */
[----:B-1----:R-:W-:-:S03]  /*0780*/  IADD3 R23, PT, PT, R23, 0x40, RZ ;  /* 0x0000004017177810 */ /* 0x002fc60007ffe0ff */
[----:B------:R1:W5:Y:S02]  /*0790*/  LDS R14, [R22+0x1c0] ;  /* 0x0001c000160e7984 */ /* 0x0003640000000800 */
[----:B-1----:R-:W-:Y:S02]  /*07a0*/  VIADD R22, R22, 0x400 ;  /* 0x0000040016167836 */ /* 0x002fe40000000000 */
[----:B0-----:R-:W-:-:S04]  /*07b0*/  FFMA R15, R12, R15, R25 ;  /* 0x0000000f0c0f7223 */ /* 0x001fc80000000019 */
[----:B--2---:R-:W-:-:S04]  /*07c0*/  FFMA R8, R8, R13, R15 ;  /* 0x0000000d08087223 */ /* 0x004fc8000000000f */
[----:B---3--:R-:W-:-:S04]  /*07d0*/  FFMA R9, R27, R9, R8 ;  /* 0x000000091b097223 */ /* 0x008fc80000000008 */
[----:B----4-:R-:W-:-:S04]  /*07e0*/  FFMA R9, R24, R10, R9 ;  /* 0x0000000a18097223 */ /* 0x010fc80000000009 */
[----:B-----5:R-:W-:Y:S01]  /*07f0*/  FFMA R25, R14, R11, R9 ;  /* 0x0000000b0e197223 */ /* 0x020fe20000000009 */
[----:B------:R-:W-:Y:S06]  /*0800*/  @P1 BRA `(.L_x_2) ;  /* 0xfffffffc005c1947 */ /* 0x000fec000383ffff */
[----:B------:R-:W-:-:S07]  /*0810*/  MOV R20, R6 ;  /* 0x0000000600147202 */ /* 0x000fce0000000f00 */
.L_x_1:
[----:B------:R-:W-:-:S13]  /*0820*/  ISETP.NE.AND P1, PT, R16, RZ, PT ;  /* 0x000000ff1000720c */ /* 0x000fda0003f25270 */
[----:B------:R-:W-:Y:S05]  /*0830*/  @!P1 BRA `(.L_x_3) ;  /* 0x0000000000dc9947 */ /* 0x000fea0003800000 */
[----:B------:R-:W-:Y:S02]  /*0840*/  IADD3 R8, PT, PT, R16, -0x1, RZ ;  /* 0xffffffff10087810 */ /* 0x000fe40007ffe0ff */
[----:B------:R-:W-:Y:S02]  /*0850*/  ISETP.NE.AND P2, PT, R7, RZ, PT ;  /* 0x000000ff0700720c */ /* 0x000fe40003f45270 */
[----:B------:R-:W-:-:S13]  /*0860*/  ISETP.GE.U32.AND P1, PT, R8, 0x7, PT ;  /* 0x000000070800780c */ /* 0x000fda0003f26070 */
[----:B------:R-:W-:Y:S05]  /*0870*/  @!P1 BRA `(.L_x_4) ;  /* 0x0000000000549947 */ /* 0x000fea0003800000 */
[C---:B------:R-:W-:Y:S01]  /*0880*/  LEA R22, R20.reuse, R17, 0x6 ;  /* 0x0000001114167211 */ /* 0x040fe200078e30ff */
[C---:B------:R-:W-:Y:S01]  /*0890*/  IMAD R27, R20.reuse, 0x4, R19 ;  /* 0x00000004141b7824 */ /* 0x040fe200078e0213 */
[----:B------:R-:W-:-:S03]  /*08a0*/  IADD3 R20, PT, PT, R20, 0x8, RZ ;  /* 0x0000000814147810 */ /* 0x000fc60007ffe0ff */
[----:B0-----:R-:W-:Y:S04]  /*08b0*/  LDS R12, [R22] ;  /* 0x00000000160c7984 */ /* 0x001fe80000000800 */
[----:B------:R-:W0:Y:S04]  /*08c0*/  LDS.128 R8, [R27] ;  /* 0x000000001b087984 */ /* 0x000e280000000c00 */
[----:B------:R-:W1:Y:S04]  /*08d0*/  LDS R13, [R22+0x40] ;  /* 0x00004000160d7984 */ /* 0x000e680000000800 */
[----:B------:R-:W2:Y:S04]  /*08e0*/  LDS R23, [R22+0x80] ;  /* 0x0000800016177984 */ /* 0x000ea80000000800 */
[----:B------:R-:W-:Y:S04]  /*08f0*/  LDS R24, [R22+0x140] ;  /* 0x0001400016187984 */ /* 0x000fe80000000800 */
[----:B------:R-:W-:Y:S01]  /*0900*/  LDS R26, [R22+0x1c0] ;  /* 0x0001c000161a7984 */ /* 0x000fe20000000800 */
[----:B0-----:R-:W-:-:S03]  /*0910*/  FFMA R12, R8, R12, R25 ;  /* 0x0000000c080c7223 */ /* 0x001fc60000000019 */
[----:B------:R-:W0:Y:S01]  /*0920*/  LDS R8, [R22+0xc0] ;  /* 0x0000c00016087984 */ /* 0x000e220000000800 */
[----:B-1----:R-:W-:-:S03]  /*0930*/  FFMA R28, R13, R9, R12 ;  /* 0x000000090d1c7223 */ /* 0x002fc6000000000c */
[----:B------:R-:W-:Y:S01]  /*0940*/  LDS R9, [R22+0x100] ;  /* 0x0001000016097984 */ /* 0x000fe20000000800 */
[----:B--2---:R-:W-:-:S03]  /*0950*/  FFMA R23, R23, R10, R28 ;  /* 0x0000000a17177223 */ /* 0x004fc6000000001c */
[----:B------:R-:W1:Y:S04]  /*0960*/  LDS.128 R12, [R27+0x10] ;  /* 0x000010001b0c7984 */ /* 0x000e680000000c00 */
[----:B------:R-:W2:Y:S01]  /*0970*/  LDS R25, [R22+0x180] ;  /* 0x0001800016197984 */ /* 0x000ea20000000800 */
[----:B0-----:R-:W-:-:S04]  /*0980*/  FFMA R11, R8, R11, R23 ;  /* 0x0000000b080b7223 */ /* 0x001fc80000000017 */
[----:B-1----:R-:W-:-:S04]  /*0990*/  FFMA R9, R12, R9, R11 ;  /* 0x000000090c097223 */ /* 0x002fc8000000000b */
[----:B------:R-:W-:-:S04]  /*09a0*/  FFMA R24, R24, R13, R9 ;  /* 0x0000000d18187223 */ /* 0x000fc80000000009 */
[----:B--2---:R-:W-:-:S04]  /*09b0*/  FFMA R25, R25, R14, R24 ;  /* 0x0000000e19197223 */ /* 0x004fc80000000018 */
[----:B------:R-:W-:-:S07]  /*09c0*/  FFMA R25, R26, R15, R25 ;  /* 0x0000000f1a197223 */ /* 0x000fce0000000019 */
.L_x_4:
[----:B------:R-:W-:Y:S05]  /*09d0*/  @!P2 BRA `(.L_x_3) ;  /* 0x000000000074a947 */ /* 0x000fea0003800000 */
[----:B------:R-:W-:Y:S02]  /*09e0*/  IADD3 R8, PT, PT, R7, -0x1, RZ ;  /* 0xffffffff07087810 */ /* 0x000fe40007ffe0ff */
[----:B------:R-:W-:Y:S02]  /*09f0*/  ISETP.NE.AND P2, PT, R4, RZ, PT ;  /* 0x000000ff0400720c */ /* 0x000fe40003f45270 */
[----:B------:R-:W-:-:S13]  /*0a00*/  ISETP.GE.U32.AND P1, PT, R8, 0x3, PT ;  /* 0x000000030800780c */ /* 0x000fda0003f26070 */
[----:B------:R-:W-:Y:S05]  /*0a10*/  @!P1 BRA `(.L_x_5) ;  /* 0x0000000000309947 */ /* 0x000fea0003800000 */
[C---:B------:R-:W-:Y:S01]  /*0a20*/  IMAD R8, R20.reuse, 0x4, R19 ;  /* 0x0000000414087824 */ /* 0x040fe200078e0213 */
[C---:B0-----:R-:W-:Y:S02]  /*0a30*/  LEA R12, R20.reuse, R17, 0x6 ;  /* 0x00000011140c7211 */ /* 0x041fe400078e30ff */
[----:B------:R-:W-:-:S03]  /*0a40*/  IADD3 R20, PT, PT, R20, 0x4, RZ ;  /* 0x0000000414147810 */ /* 0x000fc60007ffe0ff */
[----:B------:R-:W-:Y:S04]  /*0a50*/  LDS R13, [R12] ;  /* 0x000000000c0d7984 */ /* 0x000fe80000000800 */
[----:B------:R-:W0:Y:S04]  /*0a60*/  LDS.128 R8, [R8] ;  /* 0x0000000008087984 */ /* 0x000e280000000c00 */
[----:B------:R-:W1:Y:S04]  /*0a70*/  LDS R15, [R12+0x40] ;  /* 0x000040000c0f7984 */ /* 0x000e680000000800 */
[----:B------:R-:W2:Y:S04]  /*0a80*/  LDS R22, [R12+0x80] ;  /* 0x000080000c167984 */ /* 0x000ea80000000800 */
[----:B------:R-:W3:Y:S01]  /*0a90*/  LDS R23, [R12+0xc0] ;  /* 0x0000c0000c177984 */ /* 0x000ee20000000800 */
[----:B0-----:R-:W-:-:S04]  /*0aa0*/  FFMA R14, R8, R13, R25 ;  /* 0x0000000d080e7223 */ /* 0x001fc80000000019 */
[----:B-1----:R-:W-:-:S04]  /*0ab0*/  FFMA R9, R15, R9, R14 ;  /* 0x000000090f097223 */ /* 0x002fc8000000000e */
[----:B--2---:R-:W-:-:S04]  /*0ac0*/  FFMA R10, R22, R10, R9 ;  /* 0x0000000a160a7223 */ /* 0x004fc80000000009 */
[----:B---3--:R-:W-:-:S07]  /*0ad0*/  FFMA R25, R23, R11, R10 ;  /* 0x0000000b17197223 */ /* 0x008fce000000000a */
.L_x_5:
[----:B------:R-:W-:Y:S05]  /*0ae0*/  @!P2 BRA `(.L_x_3) ;  /* 0x000000000030a947 */ /* 0x000fea0003800000 */
[C---:B------:R-:W-:Y:S02]  /*0af0*/  LEA R8, R20.reuse, R19, 0x2 ;  /* 0x0000001314087211 */ /* 0x040fe400078e10ff */
[----:B------:R-:W-:Y:S02]  /*0b00*/  LEA R13, R20, R17, 0x6 ;  /* 0x00000011140d7211 */ /* 0x000fe400078e30ff */
[----:B------:R-:W-:Y:S02]  /*0b10*/  ISETP.NE.AND P1, PT, R4, 0x1, PT ;  /* 0x000000010400780c */ /* 0x000fe40003f25270 */
[----:B------:R-:W-:Y:S04]  /*0b20*/  LDS.128 R8, [R8] ;  /* 0x0000000008087984 */ /* 0x000fe80000000c00 */
[----:B0-----:R-:W0:Y:S02]  /*0b30*/  LDS R12, [R13] ;  /* 0x000000000d0c7984 */ /* 0x001e240000000800 */
[----:B0-----:R-:W-:-:S05]  /*0b40*/  FFMA R25, R8, R12, R25 ;  /* 0x0000000c08197223 */ /* 0x001fca0000000019 */
[----:B------:R-:W-:Y:S05]  /*0b50*/  @!P1 BRA `(.L_x_3) ;  /* 0x0000000000149947 */ /* 0x000fea0003800000 */
[----:B------:R-:W-:Y:S01]  /*0b60*/  ISETP.NE.AND P1, PT, R4, 0x2, PT ;  /* 0x000000020400780c */ /* 0x000fe20003f25270 */
[----:B------:R-:W0:-:S12]  /*0b70*/  LDS R8, [R13+0x40] ;  /* 0x000040000d087984 */ /* 0x000e180000000800 */
[----:B------:R-:W1:Y:S01]  /*0b80*/  @P1 LDS R12, [R13+0x80] ;  /* 0x000080000d0c1984 */ /* 0x000e620000000800 */
[----:B0-----:R-:W-:-:S04]  /*0b90*/  FFMA R25, R8, R9, R25 ;  /* 0x0000000908197223 */ /* 0x001fc80000000019 */
[----:B-1----:R-:W-:-:S07]  /*0ba0*/  @P1 FFMA R25, R12, R10, R25 ;  /* 0x0000000a0c191223 */ /* 0x002fce0000000019 */
.L_x_3:
[----:B------:R-:W-:Y:S06]  /*0bb0*/  BAR.SYNC.DEFER_BLOCKING 0x0 ;  /* 0x0000000000007b1d */ /* 0x000fec0000010000 */
[----:B------:R-:W-:Y:S05]  /*0bc0*/  @!P0 BRA `(.L_x_6) ;  /* 0xfffffff400cc8947 */ /* 0x000fea000383ffff */
.L_x_0:
[----:B------:R-:W1:Y:S01]  /*0bd0*/  LDCU UR4, c[0x0][0x3a0] ;  /* 0x00007400ff0477ac */ /* 0x000e620008000800 */
[----:B------:R-:W2:Y:S01]  /*0be0*/  LDCU UR5, c[0x0][0x398] ;  /* 0x00007300ff0577ac */ /* 0x000ea20008000800 */
[----:B-1----:R-:W-:-:S04]  /*0bf0*/  ISETP.GE.U32.AND P0, PT, R18, UR4, PT ;  /* 0x0000000412007c0c */ /* 0x002fc8000bf06070 */
[----:B--2---:R-:W-:-:S13]  /*0c00*/  ISETP.GE.U32.OR P0, PT, R21, UR5, P0 ;  /* 0x0000000515007c0c */ /* 0x004fda0008706470 */
[----:B------:R-:W-:Y:S05]  /*0c10*/  @P0 EXIT ;  /* 0x000000000000094d */ /* 0x000fea0003800000 */
[----:B------:R-:W1:Y:S01]  /*0c20*/  LDC.64 R2, c[0x0][0x380] ;  /* 0x0000e000ff027b82 */ /* 0x000e620000000a00 */
[----:B------:R-:W-:-:S04]  /*0c30*/  IMAD R21, R21, UR4, R18 ;  /* 0x0000000415157c24 */ /* 0x000fc8000f8e0212 */
[----:B-1----:R-:W-:-:S05]  /*0c40*/  IMAD.WIDE.U32 R2, R21, 0x4, R2 ;  /* 0x0000000415027825 */ /* 0x002fca00078e0002 */
[----:B------:R-:W-:Y:S01]  /*0c50*/  STG.E desc[UR10][R2.64], R25 ;  /* 0x0000001902007986 */ /* 0x000fe2000c10190a */
[----:B------:R-:W-:Y:S05]  /*0c60*/  EXIT ;  /* 0x000000000000794d */ /* 0x000fea0003800000 */
.L_x_7:
[----:B------:R-:W-:-:S00]  /*0c70*/  BRA `(.L_x_7) ;  /* 0xfffffffc00fc7947 */ /* 0x000fc0000383ffff */
[----:B------:R-:W-:-:S00]  /*0c80*/  NOP ;  /* 0x0000000000007918 */ /* 0x000fc00000000000 */
[----:B------:R-:W-:-:S00]  /*0c90*/  NOP ;  /* 0x0000000000007918 */ /* 0x000fc00000000000 */
[----:B------:R-:W-:-:S00]  /*0ca0*/  NOP ;  /* 0x0000000000007918 */ /* 0x000fc00000000000 */
[----:B------:R-:W-:-:S00]  /*0cb0*/  NOP ;  /* 0x0000000000007918 */ /* 0x000fc00000000000 */
[----:B------:R-:W-:-:S00]  /*0cc0*/  NOP ;  /* 0x0000000000007918 */ /* 0x000fc00000000000 */
[----:B------:R-:W-:-:S00]  /*0cd0*/  NOP ;  /* 0x0000000000007918 */ /* 0x000fc00000000000 */
[----:B------:R-:W-:-:S00]  /*0ce0*/  NOP ;  /* 0x0000000000007918 */ /* 0x000fc00000000000 */
[----:B------:R-:W-:-:S00]  /*0cf0*/  NOP ;  /* 0x0000000000007918 */ /* 0x000fc00000000000 */
.L_x_15:


//--------------------- .text._Z17naive_cuda_matmulPfS_S_jjj --------------------------
	.section	.text._Z17naive_cuda_matmulPfS_S_jjj,"ax",@progbits
	.align	128
        .global         _Z17naive_cuda_matmulPfS_S_jjj
        .type           _Z17naive_cuda_matmulPfS_S_jjj,@function
        .size           _Z17naive_cuda_matmulPfS_S_jjj,(.L_x_16 - _Z17naive_cuda_matmulPfS_S_jjj)
        .other          _Z17naive_cuda_matmulPfS_S_jjj,@"STO_CUDA_ENTRY STV_DEFAULT"
_Z17naive_cuda_matmulPfS_S_jjj:
.text._Z17naive_cuda_matmulPfS_S_jjj:
[----:B------:R-:W-:Y:S01]  /*0000*/  LDC R1, c[0x0][0x37c] ;  /* 0x0000df00ff017b82 */ /* 0x000fe20000000800 */
[----:B------:R-:W0:Y:S07]  /*0010*/  S2R R11, SR_TID.X ;  /* 0x00000000000b7919 */ /* 0x000e2e0000002100 */
[----:B------:R-:W1:Y:S01]  /*0020*/  S2UR UR4, SR_CTAID.X ;  /* 0x00000000000479c3 */ /* 0x000e620000002500 */
[----:B------:R-:W2:Y:S01]  /*0030*/  LDCU UR8, c[0x0][0x3a0] ;  /* 0x00007400ff0877ac */ /* 0x000ea20008000800 */
[----:B------:R-:W3:Y:S01]  /*0040*/  S2R R5, SR_TID.Y ;  /* 0x0000000000057919 */ /* 0x000ee20000002200 */
[----:B------:R-:W4:Y:S05]  /*0050*/  LDCU UR7, c[0x0][0x398] ;  /* 0x00007300ff0777ac */ /* 0x000f2a0008000800 */
[----:B------:R-:W3:Y:S01]  /*0060*/  LDC R2, c[0x0][0x364] ;  /* 0x0000d900ff027b82 */ /* 0x000ee20000000800 */
[----:B------:R-:W1:Y:S07]  /*0070*/  LDCU UR5, c[0x0][0x360] ;  /* 0x00006c00ff0577ac */ /* 0x000e6e0008000800 */
[----:B------:R-:W3:Y:S01]  /*0080*/  S2UR UR6, SR_CTAID.Y ;  /* 0x00000000000679c3 */ /* 0x000ee20000002600 */
[----:B--2---:R-:W-:Y:S01]  /*0090*/  MOV R0, UR8 ;  /* 0x0000000800007c02 */ /* 0x004fe20008000f00 */
[----:B-1----:R-:W-:-:S06]  /*00a0*/  UIMAD UR4, UR4, UR5, URZ ;  /* 0x00000005040472a4 */ /* 0x002fcc000f8e02ff */
[----:B0-----:R-:W-:-:S04]  /*00b0*/  IADD3 R3, PT, PT, R11, UR4, RZ ;  /* 0x000000040b037c10 */ /* 0x001fc8000fffe0ff */
[----:B------:R-:W-:Y:S01]  /*00c0*/  ISETP.GE.U32.AND P0, PT, R3, R0, PT ;  /* 0x000000000300720c */ /* 0x000fe20003f06070 */
[----:B---3--:R-:W-:-:S05]  /*00d0*/  IMAD R2, R2, UR6, R5 ;  /* 0x0000000602027c24 */ /* 0x008fca000f8e0205 */
[----:B----4-:R-:W-:-:S13]  /*00e0*/  ISETP.GE.U32.OR P0, PT, R2, UR7, P0 ;  /* 0x0000000702007c0c */ /* 0x010fda0008706470 */
[----:B------:R-:W-:Y:S05]  /*00f0*/  @P0 EXIT ;  /* 0x000000000000094d */ /* 0x000fea0003800000 */
[----:B------:R-:W0:Y:S01]  /*0100*/  LDC R15, c[0x0][0x39c] ;  /* 0x0000e700ff0f7b82 */ /* 0x000e220000000800 */
[----:B------:R-:W1:Y:S01]  /*0110*/  LDCU.64 UR8, c[0x0][0x358] ;  /* 0x00006b00ff0877ac */ /* 0x000e620008000a00 */
[----:B------:R-:W-:Y:S01]  /*0120*/  IMAD.MOV.U32 R4, RZ, RZ, RZ ;  /* 0x000000ffff047224 */ /* 0x000fe200078e00ff */
[----:B0-----:R-:W-:-:S13]  /*0130*/  ISETP.NE.AND P0, PT, R15, RZ, PT ;  /* 0x000000ff0f00720c */ /* 0x001fda0003f05270 */
[----:B-1----:R-:W-:Y:S05]  /*0140*/  @!P0 BRA `(.L_x_8) ;  /* 0x0000000c00588947 */ /* 0x002fea0003800000 */
[C---:B------:R-:W-:Y:S01]  /*0150*/  ISETP.GE.U32.AND P0, PT, R15.reuse, 0x8, PT ;  /* 0x000000080f00780c */ /* 0x040fe20003f06070 */
[----:B------:R-:W-:Y:S01]  /*0160*/  HFMA2 R4, -RZ, RZ, 0, 0 ;  /* 0x00000000ff047431 */ /* 0x000fe200000001ff */
[C---:B------:R-:W-:Y:S01]  /*0170*/  LOP3.LUT R5, R15.reuse, 0x7, RZ, 0xc0, !PT ;  /* 0x000000070f057812 */ /* 0x040fe200078ec0ff */
[----:B------:R-:W-:Y:S01]  /*0180*/  IMAD R6, R15, UR7, RZ ;  /* 0x000000070f067c24 */ /* 0x000fe2000f8e02ff */
[----:B------:R-:W-:Y:S01]  /*0190*/  MOV R9, RZ ;  /* 0x000000ff00097202 */ /* 0x000fe20000000f00 */
[----:B------:R-:W-:Y:S01]  /*01a0*/  IMAD R7, R0, R15, RZ ;  /* 0x0000000f00077224 */ /* 0x000fe200078e02ff */
[----:B------:R-:W-:-:S07]  /*01b0*/  ISETP.NE.AND P3, PT, R5, RZ, PT ;  /* 0x000000ff0500720c */ /* 0x000fce0003f65270 */
[----:B------:R-:W-:Y:S06]  /*01c0*/  @!P0 BRA `(.L_x_9) ;  /* 0x0000000400c08947 */ /* 0x000fec0003800000 */
[----:B------:R-:W0:Y:S01]  /*01d0*/  LDC R8, c[0x0][0x3a0] ;  /* 0x0000e800ff087b82 */ /* 0x000e220000000800 */
[----:B------:R-:W-:Y:S01]  /*01e0*/  LOP3.LUT R9, R15, 0xfffffff8, RZ, 0xc0, !PT ;  /* 0xfffffff80f097812 */ /* 0x000fe200078ec0ff */
[----:B------:R-:W-:Y:S01]  /*01f0*/  IMAD R15, R2, R15, 0x3 ;  /* 0x00000003020f7424 */ /* 0x000fe200078e020f */
[C---:B------:R-:W-:Y:S01]  /*0200*/  IADD3 R10, PT, PT, R0.reuse, UR4, R11 ;  /* 0x00000004000a7c10 */ /* 0x040fe2000fffe00b */
[C-C-:B------:R-:W-:Y:S01]  /*0210*/  IMAD R11, R0.reuse, 0x2, R3.reuse ;  /* 0x00000002000b7824 */ /* 0x140fe200078e0203 */
[C---:B------:R-:W-:Y:S01]  /*0220*/  LEA R21, R0.reuse, R3, 0x2 ;  /* 0x0000000300157211 */ /* 0x040fe200078e10ff */
[C-C-:B------:R-:W-:Y:S01]  /*0230*/  IMAD R13, R0.reuse, 0x3, R3.reuse ;  /* 0x00000003000d7824 */ /* 0x140fe200078e0203 */
[----:B------:R-:W-:Y:S01]  /*0240*/  MOV R4, RZ ;  /* 0x000000ff00047202 */ /* 0x000fe20000000f00 */
[C-C-:B------:R-:W-:Y:S01]  /*0250*/  IMAD R23, R0.reuse, 0x5, R3.reuse ;  /* 0x0000000500177824 */ /* 0x140fe200078e0203 */
[----:B------:R-:W-:Y:S01]  /*0260*/  IADD3 R20, PT, PT, -R9, RZ, RZ ;  /* 0x000000ff09147210 */ /* 0x000fe20007ffe1ff */
[----:B------:R-:W-:-:S02]  /*0270*/  IMAD R25, R0, 0x6, R3 ;  /* 0x0000000600197824 */ /* 0x000fc400078e0203 */
[--C-:B------:R-:W-:Y:S02]  /*0280*/  IMAD R27, R0, 0x7, R3.reuse ;  /* 0x00000007001b7824 */ /* 0x100fe400078e0203 */
[----:B------:R-:W-:-:S07]  /*0290*/  IMAD.MOV.U32 R14, RZ, RZ, R3 ;  /* 0x000000ffff0e7224 */ /* 0x000fce00078e0003 */
.L_x_10:
[----:B------:R-:W-:Y:S02]  /*02a0*/  ISETP.GE.U32.AND P1, PT, R14, R7, PT ;  /* 0x000000070e00720c */ /* 0x000fe40003f26070 */
[----:B------:R-:W-:-:S04]  /*02b0*/  IADD3 R29, PT, PT, R15, -0x3, RZ ;  /* 0xfffffffd0f1d7810 */ /* 0x000fc80007ffe0ff */
[----:B------:R-:W-:-:S13]  /*02c0*/  ISETP.GE.U32.OR P1, PT, R29, R6, P1 ;  /* 0x000000061d00720c */ /* 0x000fda0000f26470 */
[----:B------:R-:W1:Y:S08]  /*02d0*/  @!P1 LDC.64 R18, c[0x0][0x388] ;  /* 0x0000e200ff129b82 */ /* 0x000e700000000a00 */
[----:B------:R-:W2:Y:S01]  /*02e0*/  @!P1 LDC.64 R16, c[0x0][0x390] ;  /* 0x0000e400ff109b82 */ /* 0x000ea20000000a00 */
[----:B-1----:R-:W-:-:S06]  /*02f0*/  @!P1 IMAD.WIDE.U32 R28, R29, 0x4, R18 ;  /* 0x000000041d1c9825 */ /* 0x002fcc00078e0012 */
[----:B------:R-:W3:Y:S01]  /*0300*/  @!P1 LDG.E R29, desc[UR8][R28.64] ;  /* 0x000000081c1d9981 */ /* 0x000ee2000c1e1900 */
[----:B--2---:R-:W-:-:S06]  /*0310*/  @!P1 IMAD.WIDE.U32 R16, R14, 0x4, R16 ;  /* 0x000000040e109825 */ /* 0x004fcc00078e0010 */
[----:B------:R-:W3:Y:S01]  /*0320*/  @!P1 LDG.E R16, desc[UR8][R16.64] ;  /* 0x0000000810109981 */ /* 0x000ee2000c1e1900 */
[----:B0-----:R-:W-:Y:S01]  /*0330*/  IMAD.MOV.U32 R0, RZ, RZ, R8 ;  /* 0x000000ffff007224 */ /* 0x001fe200078e0008 */
[----:B------:R-:W-:-:S04]  /*0340*/  IADD3 R12, PT, PT, R15, -0x2, RZ ;  /* 0xfffffffe0f0c7810 */ /* 0x000fc80007ffe0ff */
[----:B------:R-:W-:-:S04]  /*0350*/  IADD3 R24, PT, PT, R14, R0, RZ ;  /* 0x000000000e187210 */ /* 0x000fc80007ffe0ff */
[----:B------:R-:W-:-:S04]  /*0360*/  ISETP.GE.U32.AND P0, PT, R24, R7, PT ;  /* 0x000000071800720c */ /* 0x000fc80003f06070 */
[----:B------:R-:W-:Y:S01]  /*0370*/  ISETP.GE.U32.OR P0, PT, R12, R6, P0 ;  /* 0x000000060c00720c */ /* 0x000fe20000706470 */
[----:B------:R-:W-:-:S12]  /*0380*/  IMAD.IADD R24, R24, 0x1, R0 ;  /* 0x0000000118187824 */ /* 0x000fd800078e0200 */
[----:B------:R-:W0:Y:S01]  /*0390*/  @!P0 LDC.64 R18, c[0x0][0x388] ;  /* 0x0000e200ff128b82 */ /* 0x000e220000000a00 */
[----:B------:R-:W-:Y:S02]  /*03a0*/  ISETP.GE.U32.AND P2, PT, R24, R7, PT ;  /* 0x000000071800720c */ /* 0x000fe40003f46070 */
[----:B------:R-:W-:-:S04]  /*03b0*/  IADD3 R26, PT, PT, R15, -0x1, RZ ;  /* 0xffffffff0f1a7810 */ /* 0x000fc80007ffe0ff */
[----:B------:R-:W-:Y:S01]  /*03c0*/  ISETP.GE.U32.OR P2, PT, R26, R6, P2 ;  /* 0x000000061a00720c */ /* 0x000fe20001746470 */
[----:B0-----:R-:W-:-:S05]  /*03d0*/  @!P0 IMAD.WIDE.U32 R18, R12, 0x4, R18 ;  /* 0x000000040c128825 */ /* 0x001fca00078e0012 */
[----:B------:R0:W2:Y:S07]  /*03e0*/  @!P0 LDG.E R12, desc[UR8][R18.64] ;  /* 0x00000008120c8981 */ /* 0x0000ae000c1e1900 */
[----:B0-----:R-:W0:Y:S02]  /*03f0*/  @!P2 LDC.64 R18, c[0x0][0x388] ;  /* 0x0000e200ff12ab82 */ /* 0x001e240000000a00 */
[----:B0-----:R-:W-:-:S05]  /*0400*/  @!P2 IMAD.WIDE.U32 R18, R26, 0x4, R18 ;  /* 0x000000041a12a825 */ /* 0x001fca00078e0012 */
[----:B------:R-:W4:Y:S01]  /*0410*/  @!P2 LDG.E R26, desc[UR8][R18.64] ;  /* 0x00000008121aa981 */ /* 0x000f22000c1e1900 */
[----:B---3--:R-:W-:Y:S02]  /*0420*/  @!P1 FFMA R4, R29, R16, R4 ;  /* 0x000000101d049223 */ /* 0x008fe40000000004 */
[----:B------:R-:W0:Y:S02]  /*0430*/  @!P0 LDC.64 R16, c[0x0][0x390] ;  /* 0x0000e400ff108b82 */ /* 0x000e240000000a00 */
[----:B0-----:R-:W-:-:S06]  /*0440*/  @!P0 IMAD.WIDE.U32 R28, R10, 0x4, R16 ;  /* 0x000000040a1c8825 */ /* 0x001fcc00078e0010 */
[----:B------:R-:W0:Y:S01]  /*0450*/  @!P2 LDC.64 R16, c[0x0][0x390] ;  /* 0x0000e400ff10ab82 */ /* 0x000e220000000a00 */
[----:B------:R0:W2:Y:S02]  /*0460*/  @!P0 LDG.E R22, desc[UR8][R28.64] ;  /* 0x000000081c168981 */ /* 0x0000a4000c1e1900 */
[----:B0-----:R-:W-:-:S06]  /*0470*/  @!P2 IMAD.WIDE.U32 R28, R11, 0x4, R16 ;  /* 0x000000040b1ca825 */ /* 0x001fcc00078e0010 */
[----:B------:R-:W4:Y:S01]  /*0480*/  @!P2 LDG.E R29, desc[UR8][R28.64] ;  /* 0x000000081c1da981 */ /* 0x000f22000c1e1900 */
[----:B------:R-:W-:-:S04]  /*0490*/  IADD3 R24, PT, PT, R24, R0, RZ ;  /* 0x0000000018187210 */ /* 0x000fc80007ffe0ff */
[----:B------:R-:W-:-:S04]  /*04a0*/  ISETP.GE.U32.AND P1, PT, R24, R7, PT ;  /* 0x000000071800720c */ /* 0x000fc80003f26070 */
[----:B------:R-:W-:-:S13]  /*04b0*/  ISETP.GE.U32.OR P1, PT, R15, R6, P1 ;  /* 0x000000060f00720c */ /* 0x000fda0000f26470 */
[----:B------:R-:W0:Y:S01]  /*04c0*/  @!P1 LDC.64 R16, c[0x0][0x388] ;  /* 0x0000e200ff109b82 */ /* 0x000e220000000a00 */
[----:B--2---:R-:W-:Y:S01]  /*04d0*/  @!P0 FFMA R4, R12, R22, R4 ;  /* 0x000000160c048223 */ /* 0x004fe20000000004 */
[----:B------:R-:W-:-:S03]  /*04e0*/  IMAD.IADD R12, R24, 0x1, R0 ;  /* 0x00000001180c7824 */ /* 0x000fc600078e0200 */
[----:B----4-:R-:W-:Y:S01]  /*04f0*/  @!P2 FFMA R4, R26, R29, R4 ;  /* 0x0000001d1a04a223 */ /* 0x010fe20000000004 */
[C---:B0-----:R-:W-:Y:S02]  /*0500*/  @!P1 IMAD.WIDE.U32 R28, R15.reuse, 0x4, R16 ;  /* 0x000000040f1c9825 */ /* 0x041fe400078e0010 */
[----:B------:R-:W0:Y:S01]  /*0510*/  @!P1 LDC.64 R16, c[0x0][0x390] ;  /* 0x0000e400ff109b82 */ /* 0x000e220000000a00 */
[----:B------:R-:W-:Y:S02]  /*0520*/  ISETP.GE.U32.AND P0, PT, R12, R7, PT ;  /* 0x000000070c00720c */ /* 0x000fe40003f06070 */
[----:B------:R-:W-:Y:S01]  /*0530*/  IADD3 R24, PT, PT, R15, 0x1, RZ ;  /* 0x000000010f187810 */ /* 0x000fe20007ffe0ff */
[----:B------:R-:W2:Y:S03]  /*0540*/  @!P1 LDG.E R29, desc[UR8][R28.64] ;  /* 0x000000081c1d9981 */ /* 0x000ea6000c1e1900 */
[----:B------:R-:W-:-:S13]  /*0550*/  ISETP.GE.U32.OR P0, PT, R24, R6, P0 ;  /* 0x000000061800720c */ /* 0x000fda0000706470 */
[----:B------:R-:W1:Y:S01]  /*0560*/  @!P0 LDC.64 R18, c[0x0][0x388] ;  /* 0x0000e200ff128b82 */ /* 0x000e620000000a00 */
[----:B0-----:R-:W-:-:S05]  /*0570*/  @!P1 IMAD.WIDE.U32 R16, R13, 0x4, R16 ;  /* 0x000000040d109825 */ /* 0x001fca00078e0010 */
[----:B------:R0:W2:Y:S02]  /*0580*/  @!P1 LDG.E R22, desc[UR8][R16.64] ;  /* 0x0000000810169981 */ /* 0x0000a4000c1e1900 */
[----:B0-----:R-:W0:Y:S01]  /*0590*/  @!P0 LDC.64 R16, c[0x0][0x390] ;  /* 0x0000e400ff108b82 */ /* 0x001e220000000a00 */
[----:B-1----:R-:W-:-:S06]  /*05a0*/  @!P0 IMAD.WIDE.U32 R18, R24, 0x4, R18 ;  /* 0x0000000418128825 */ /* 0x002fcc00078e0012 */
[----:B------:R-:W3:Y:S01]  /*05b0*/  @!P0 LDG.E R19, desc[UR8][R18.64] ;  /* 0x0000000812138981 */ /* 0x000ee2000c1e1900 */
[----:B0-----:R-:W-:-:S05]  /*05c0*/  @!P0 IMAD.WIDE.U32 R16, R21, 0x4, R16 ;  /* 0x0000000415108825 */ /* 0x001fca00078e0010 */
[----:B------:R0:W3:Y:S01]  /*05d0*/  @!P0 LDG.E R26, desc[UR8][R16.64] ;  /* 0x00000008101a8981 */ /* 0x0000e2000c1e1900 */
[----:B------:R-:W-:Y:S02]  /*05e0*/  IADD3 R24, PT, PT, R12, R0, RZ ;  /* 0x000000000c187210 */ /* 0x000fe40007ffe0ff */
[----:B------:R-:W-:Y:S02]  /*05f0*/  IADD3 R12, PT, PT, R15, 0x2, RZ ;  /* 0x000000020f0c7810 */ /* 0x000fe40007ffe0ff */
[----:B------:R-:W-:-:S04]  /*0600*/  ISETP.GE.U32.AND P2, PT, R24, R7, PT ;  /* 0x000000071800720c */ /* 0x000fc80003f46070 */
[----:B------:R-:W-:Y:S01]  /*0610*/  ISETP.GE.U32.OR P2, PT, R12, R6, P2 ;  /* 0x000000060c00720c */ /* 0x000fe20001746470 */
[----:B--2---:R-:W-:-:S12]  /*0620*/  @!P1 FFMA R4, R29, R22, R4 ;  /* 0x000000161d049223 */ /* 0x004fd80000000004 */
[----:B------:R-:W0:Y:S01]  /*0630*/  @!P2 LDC.64 R28, c[0x0][0x388] ;  /* 0x0000e200ff1cab82 */ /* 0x000e220000000a00 */
[----:B------:R-:W-:Y:S01]  /*0640*/  IMAD.IADD R22, R24, 0x1, R0 ;  /* 0x0000000118167824 */ /* 0x000fe200078e0200 */
[----:B------:R-:W-:-:S04]  /*0650*/  IADD3 R24, PT, PT, R15, 0x3, RZ ;  /* 0x000000030f187810 */ /* 0x000fc80007ffe0ff */
[----:B------:R-:W-:-:S04]  /*0660*/  ISETP.GE.U32.AND P1, PT, R22, R7, PT ;  /* 0x000000071600720c */ /* 0x000fc80003f26070 */
[----:B------:R-:W-:Y:S01]  /*0670*/  ISETP.GE.U32.OR P1, PT, R24, R6, P1 ;  /* 0x000000061800720c */ /* 0x000fe20000f26470 */
[----:B0-----:R-:W-:-:S05]  /*0680*/  @!P2 IMAD.WIDE.U32 R16, R12, 0x4, R28 ;  /* 0x000000040c10a825 */ /* 0x001fca00078e001c */
[----:B------:R0:W2:Y:S01]  /*0690*/  @!P2 LDG.E R12, desc[UR8][R16.64] ;  /* 0x00000008100ca981 */ /* 0x0000a2000c1e1900 */
[----:B------:R-:W-:-:S06]  /*06a0*/  IADD3 R22, PT, PT, R22, R0, RZ ;  /* 0x0000000016167210 */ /* 0x000fcc0007ffe0ff */
[----:B0-----:R-:W0:Y:S01]  /*06b0*/  @!P1 LDC.64 R16, c[0x0][0x388] ;  /* 0x0000e200ff109b82 */ /* 0x001e220000000a00 */
[----:B---3--:R-:W-:Y:S01]  /*06c0*/  @!P0 FFMA R4, R19, R26, R4 ;  /* 0x0000001a13048223 */ /* 0x008fe20000000004 */
[----:B------:R-:W-:Y:S02]  /*06d0*/  ISETP.GE.U32.AND P0, PT, R22, R7, PT ;  /* 0x000000071600720c */ /* 0x000fe40003f06070 */
[----:B------:R-:W-:-:S04]  /*06e0*/  IADD3 R22, PT, PT, R15, 0x4, RZ ;  /* 0x000000040f167810 */ /* 0x000fc80007ffe0ff */
[----:B------:R-:W-:Y:S01]  /*06f0*/  ISETP.GE.U32.OR P0, PT, R22, R6, P0 ;  /* 0x000000061600720c */ /* 0x000fe20000706470 */
[----:B------:R-:W1:Y:S01]  /*0700*/  @!P2 LDC.64 R18, c[0x0][0x390] ;  /* 0x0000e400ff12ab82 */ /* 0x000e620000000a00 */
[----:B0-----:R-:W-:-:S05]  /*0710*/  @!P1 IMAD.WIDE.U32 R16, R24, 0x4, R16 ;  /* 0x0000000418109825 */ /* 0x001fca00078e0010 */
[----:B------:R0:W3:Y:S06]  /*0720*/  @!P1 LDG.E R24, desc[UR8][R16.64] ;  /* 0x0000000810189981 */ /* 0x0000ec000c1e1900 */
[----:B0-----:R-:W0:Y:S01]  /*0730*/  @!P0 LDC.64 R16, c[0x0][0x388] ;  /* 0x0000e200ff108b82 */ /* 0x001e220000000a00 */
[----:B-1----:R-:W-:-:S06]  /*0740*/  @!P2 IMAD.WIDE.U32 R28, R23, 0x4, R18 ;  /* 0x00000004171ca825 */ /* 0x002fcc00078e0012 */
[----:B------:R-:W2:Y:S01]  /*0750*/  @!P2 LDG.E R29, desc[UR8][R28.64] ;  /* 0x000000081c1da981 */ /* 0x000ea2000c1e1900 */
[----:B------:R-:W1:Y:S01]  /*0760*/  @!P1 LDC.64 R18, c[0x0][0x390] ;  /* 0x0000e400ff129b82 */ /* 0x000e620000000a00 */
[----:B0-----:R-:W-:-:S05]  /*0770*/  @!P0 IMAD.WIDE.U32 R16, R22, 0x4, R16 ;  /* 0x0000000416108825 */ /* 0x001fca00078e0010 */
[----:B------:R0:W4:Y:S01]  /*0780*/  @!P0 LDG.E R22, desc[UR8][R16.64] ;  /* 0x0000000810168981 */ /* 0x000122000c1e1900 */
[----:B-1----:R-:W-:-:S06]  /*0790*/  @!P1 IMAD.WIDE.U32 R18, R25, 0x4, R18 ;  /* 0x0000000419129825 */ /* 0x002fcc00078e0012 */
[----:B------:R-:W3:Y:S01]  /*07a0*/  @!P1 LDG.E R19, desc[UR8][R18.64] ;  /* 0x0000000812139981 */ /* 0x000ee2000c1e1900 */
[----:B0-----:R-:W0:Y:S02]  /*07b0*/  @!P0 LDC.64 R16, c[0x0][0x390] ;  /* 0x0000e400ff108b82 */ /* 0x001e240000000a00 */
[----:B0-----:R-:W-:-:S05]  /*07c0*/  @!P0 IMAD.WIDE.U32 R16, R27, 0x4, R16 ;  /* 0x000000041b108825 */ /* 0x001fca00078e0010 */
[----:B------:R-:W4:Y:S01]  /*07d0*/  @!P0 LDG.E R26, desc[UR8][R16.64] ;  /* 0x00000008101a8981 */ /* 0x000f22000c1e1900 */
[----:B------:R-:W-:Y:S01]  /*07e0*/  VIADD R20, R20, 0x8 ;  /* 0x0000000814147836 */ /* 0x000fe20000000000 */
[C---:B------:R-:W-:Y:S01]  /*07f0*/  LEA R14, R0.reuse, R14, 0x3 ;  /* 0x0000000e000e7211 */ /* 0x040fe200078e18ff */
[----:B------:R-:W-:Y:S01]  /*0800*/  VIADD R15, R15, 0x8 ;  /* 0x000000080f0f7836 */ /* 0x000fe20000000000 */
[C---:B------:R-:W-:Y:S01]  /*0810*/  LEA R10, R0.reuse, R10, 0x3 ;  /* 0x0000000a000a7211 */ /* 0x040fe200078e18ff */
[C---:B------:R-:W-:Y:S01]  /*0820*/  IMAD R25, R0.reuse, 0x8, R25 ;  /* 0x0000000800197824 */ /* 0x040fe200078e0219 */
[C---:B------:R-:W-:Y:S02]  /*0830*/  LEA R11, R0.reuse, R11, 0x3 ;  /* 0x0000000b000b7211 */ /* 0x040fe400078e18ff */
[C---:B------:R-:W-:Y:S02]  /*0840*/  LEA R13, R0.reuse, R13, 0x3 ;  /* 0x0000000d000d7211 */ /* 0x040fe400078e18ff */
[----:B------:R-:W-:-:S02]  /*0850*/  LEA R21, R0, R21, 0x3 ;  /* 0x0000001500157211 */ /* 0x000fc400078e18ff */
[C---:B------:R-:W-:Y:S02]  /*0860*/  LEA R23, R0.reuse, R23, 0x3 ;  /* 0x0000001700177211 */ /* 0x040fe400078e18ff */
[----:B------:R-:W-:Y:S01]  /*0870*/  LEA R27, R0, R27, 0x3 ;  /* 0x0000001b001b7211 */ /* 0x000fe200078e18ff */
[----:B--2---:R-:W-:-:S04]  /*0880*/  @!P2 FFMA R4, R12, R29, R4 ;  /* 0x0000001d0c04a223 */ /* 0x004fc80000000004 */
[----:B---3--:R-:W-:Y:S01]  /*0890*/  @!P1 FFMA R4, R24, R19, R4 ;  /* 0x0000001318049223 */ /* 0x008fe20000000004 */
[----:B------:R-:W-:-:S03]  /*08a0*/  ISETP.NE.AND P1, PT, R20, RZ, PT ;  /* 0x000000ff1400720c */ /* 0x000fc60003f25270 */
[----:B----4-:R-:W-:-:S10]  /*08b0*/  @!P0 FFMA R4, R22, R26, R4 ;  /* 0x0000001a16048223 */ /* 0x010fd40000000004 */
[----:B------:R-:W-:Y:S05]  /*08c0*/  @P1 BRA `(.L_x_10) ;  /* 0xfffffff800741947 */ /* 0x000fea000383ffff */
.L_x_9:
[----:B------:R-:W-:Y:S05]  /*08d0*/  @!P3 BRA `(.L_x_8) ;  /* 0x000000040074b947 */ /* 0x000fea0003800000 */
[----:B------:R-:W0:Y:S01]  /*08e0*/  LDCU UR10, c[0x0][0x39c] ;  /* 0x00007380ff0a77ac */ /* 0x000e220008000800 */
[----:B------:R-:W-:Y:S01]  /*08f0*/  ISETP.GE.U32.AND P0, PT, R5, 0x4, PT ;  /* 0x000000040500780c */ /* 0x000fe20003f06070 */
[----:B0-----:R-:W-:-:S04]  /*0900*/  ULOP3.LUT UR5, UR10, 0x3, URZ, 0xc0, !UPT ;  /* 0x000000030a057892 */ /* 0x001fc8000f8ec0ff */
[----:B------:R-:W-:-:S08]  /*0910*/  UISETP.NE.AND UP0, UPT, UR5, URZ, UPT ;  /* 0x000000ff0500728c */ /* 0x000fd0000bf05270 */
[----:B------:R-:W-:Y:S05]  /*0920*/  @!P0 BRA `(.L_x_11) ;  /* 0x0000000000b48947 */ /* 0x000fea0003800000 */
[----:B------:R-:W-:Y:S02]  /*0930*/  IMAD R13, R9, R0, R3 ;  /* 0x00000000090d7224 */ /* 0x000fe400078e0203 */
[----:B------:R-:W-:-:S03]  /*0940*/  IMAD R11, R2, UR10, R9 ;  /* 0x0000000a020b7c24 */ /* 0x000fc6000f8e0209 */
[CC--:B------:R-:W-:Y:S02]  /*0950*/  ISETP.GE.U32.AND P0, PT, R13.reuse, R7.reuse, PT ;  /* 0x000000070d00720c */ /* 0x0c0fe40003f06070 */
[----:B------:R-:W-:Y:S02]  /*0960*/  IADD3 R29, PT, PT, R13, R0, RZ ;  /* 0x000000000d1d7210 */ /* 0x000fe40007ffe0ff */
[C---:B------:R-:W-:Y:S02]  /*0970*/  ISETP.GE.U32.OR P0, PT, R11.reuse, R6, P0 ;  /* 0x000000060b00720c */ /* 0x040fe40000706470 */
[----:B------:R-:W-:Y:S01]  /*0980*/  IADD3 R19, PT, PT, R11, 0x1, RZ ;  /* 0x000000010b137810 */ /* 0x000fe20007ffe0ff */
[C---:B------:R-:W-:Y:S01]  /*0990*/  IMAD.IADD R5, R29.reuse, 0x1, R0 ;  /* 0x000000011d057824 */ /* 0x040fe200078e0200 */
[----:B------:R-:W-:Y:S02]  /*09a0*/  ISETP.GE.U32.AND P1, PT, R29, R7, PT ;  /* 0x000000071d00720c */ /* 0x000fe40003f26070 */
[----:B------:R-:W-:-:S02]  /*09b0*/  IADD3 R27, PT, PT, R11, 0x2, RZ ;  /* 0x000000020b1b7810 */ /* 0x000fc40007ffe0ff */
[----:B------:R-:W-:Y:S02]  /*09c0*/  ISETP.GE.U32.OR P1, PT, R19, R6, P1 ;  /* 0x000000061300720c */ /* 0x000fe40000f26470 */
[CC--:B------:R-:W-:Y:S02]  /*09d0*/  ISETP.GE.U32.AND P2, PT, R5.reuse, R7.reuse, PT ;  /* 0x000000070500720c */ /* 0x0c0fe40003f46070 */
[----:B------:R-:W-:Y:S01]  /*09e0*/  IADD3 R8, PT, PT, R5, R0, RZ ;  /* 0x0000000005087210 */ /* 0x000fe20007ffe0ff */
[----:B------:R-:W0:Y:S01]  /*09f0*/  @!P0 LDC.64 R16, c[0x0][0x390] ;  /* 0x0000e400ff108b82 */ /* 0x000e220000000a00 */
[----:B------:R-:W-:Y:S02]  /*0a00*/  ISETP.GE.U32.OR P2, PT, R27, R6, P2 ;  /* 0x000000061b00720c */ /* 0x000fe40001746470 */
[----:B------:R-:W-:Y:S02]  /*0a10*/  IADD3 R23, PT, PT, R11, 0x3, RZ ;  /* 0x000000030b177810 */ /* 0x000fe40007ffe0ff */
[----:B------:R-:W-:-:S03]  /*0a20*/  ISETP.GE.U32.AND P3, PT, R8, R7, PT ;  /* 0x000000070800720c */ /* 0x000fc60003f66070 */
[----:B------:R-:W1:Y:S01]  /*0a30*/  @!P0 LDC.64 R24, c[0x0][0x388] ;  /* 0x0000e200ff188b82 */ /* 0x000e620000000a00 */
[----:B------:R-:W-:-:S07]  /*0a40*/  ISETP.GE.U32.OR P3, PT, R23, R6, P3 ;  /* 0x000000061700720c */ /* 0x000fce0001f66470 */
[----:B------:R-:W2:Y:S08]  /*0a50*/  @!P1 LDC.64 R14, c[0x0][0x388] ;  /* 0x0000e200ff0e9b82 */ /* 0x000eb00000000a00 */
[----:B------:R-:W3:Y:S01]  /*0a60*/  @!P1 LDC.64 R20, c[0x0][0x390] ;  /* 0x0000e400ff149b82 */ /* 0x000ee20000000a00 */
[----:B0-----:R-:W-:-:S05]  /*0a70*/  @!P0 IMAD.WIDE.U32 R16, R13, 0x4, R16 ;  /* 0x000000040d108825 */ /* 0x001fca00078e0010 */
[----:B------:R0:W4:Y:S01]  /*0a80*/  @!P0 LDG.E R22, desc[UR8][R16.64] ;  /* 0x0000000810168981 */ /* 0x000122000c1e1900 */
[----:B-1----:R-:W-:Y:S01]  /*0a90*/  @!P0 IMAD.WIDE.U32 R24, R11, 0x4, R24 ;  /* 0x000000040b188825 */ /* 0x002fe200078e0018 */
[----:B------:R-:W1:Y:S05]  /*0aa0*/  @!P2 LDC.64 R12, c[0x0][0x390] ;  /* 0x0000e400ff0cab82 */ /* 0x000e6a0000000a00 */
[----:B------:R-:W4:Y:S03]  /*0ab0*/  @!P0 LDG.E R25, desc[UR8][R24.64] ;  /* 0x0000000818198981 */ /* 0x000f26000c1e1900 */
[----:B------:R-:W5:Y:S01]  /*0ac0*/  @!P2 LDC.64 R10, c[0x0][0x388] ;  /* 0x0000e200ff0aab82 */ /* 0x000f620000000a00 */
[----:B--2---:R-:W-:-:S04]  /*0ad0*/  @!P1 IMAD.WIDE.U32 R14, R19, 0x4, R14 ;  /* 0x00000004130e9825 */ /* 0x004fc800078e000e */
[----:B---3--:R-:W-:-:S03]  /*0ae0*/  @!P1 IMAD.WIDE.U32 R20, R29, 0x4, R20 ;  /* 0x000000041d149825 */ /* 0x008fc600078e0014 */
[----:B0-----:R-:W0:Y:S01]  /*0af0*/  @!P3 LDC.64 R16, c[0x0][0x388] ;  /* 0x0000e200ff10bb82 */ /* 0x001e220000000a00 */
[----:B------:R-:W2:Y:S04]  /*0b00*/  @!P1 LDG.E R15, desc[UR8][R14.64] ;  /* 0x000000080e0f9981 */ /* 0x000ea8000c1e1900 */
[----:B------:R-:W2:Y:S03]  /*0b10*/  @!P1 LDG.E R20, desc[UR8][R20.64] ;  /* 0x0000000814149981 */ /* 0x000ea6000c1e1900 */
[----:B------:R-:W3:Y:S01]  /*0b20*/  @!P3 LDC.64 R18, c[0x0][0x390] ;  /* 0x0000e400ff12bb82 */ /* 0x000ee20000000a00 */
[----:B-1----:R-:W-:-:S06]  /*0b30*/  @!P2 IMAD.WIDE.U32 R12, R5, 0x4, R12 ;  /* 0x00000004050ca825 */ /* 0x002fcc00078e000c */
[----:B------:R-:W2:Y:S01]  /*0b40*/  @!P2 LDG.E R12, desc[UR8][R12.64] ;  /* 0x000000080c0ca981 */ /* 0x000ea2000c1e1900 */
[----:B-----5:R-:W-:-:S06]  /*0b50*/  @!P2 IMAD.WIDE.U32 R10, R27, 0x4, R10 ;  /* 0x000000041b0aa825 */ /* 0x020fcc00078e000a */
[----:B------:R-:W5:Y:S01]  /*0b60*/  @!P2 LDG.E R11, desc[UR8][R10.64] ;  /* 0x000000080a0ba981 */ /* 0x000f62000c1e1900 */
[----:B0-----:R-:W-:-:S06]  /*0b70*/  @!P3 IMAD.WIDE.U32 R26, R23, 0x4, R16 ;  /* 0x00000004171ab825 */ /* 0x001fcc00078e0010 */
[----:B------:R-:W5:Y:S01]  /*0b80*/  @!P3 LDG.E R27, desc[UR8][R26.64] ;  /* 0x000000081a1bb981 */ /* 0x000f62000c1e1900 */
[----:B---3--:R-:W-:-:S06]  /*0b90*/  @!P3 IMAD.WIDE.U32 R18, R8, 0x4, R18 ;  /* 0x000000040812b825 */ /* 0x008fcc00078e0012 */
[----:B------:R-:W3:Y:S01]  /*0ba0*/  @!P3 LDG.E R18, desc[UR8][R18.64] ;  /* 0x000000081212b981 */ /* 0x000ee2000c1e1900 */
[----:B------:R-:W-:Y:S02]  /*0bb0*/  VIADD R9, R9, 0x4 ;  /* 0x0000000409097836 */ /* 0x000fe40000000000 */
[----:B----4-:R-:W-:-:S04]  /*0bc0*/  @!P0 FFMA R4, R25, R22, R4 ;  /* 0x0000001619048223 */ /* 0x010fc80000000004 */
[----:B--2---:R-:W-:-:S04]  /*0bd0*/  @!P1 FFMA R4, R15, R20, R4 ;  /* 0x000000140f049223 */ /* 0x004fc80000000004 */
[----:B-----5:R-:W-:-:S04]  /*0be0*/  @!P2 FFMA R4, R11, R12, R4 ;  /* 0x0000000c0b04a223 */ /* 0x020fc80000000004 */
[----:B---3--:R-:W-:-:S07]  /*0bf0*/  @!P3 FFMA R4, R27, R18, R4 ;  /* 0x000000121b04b223 */ /* 0x008fce0000000004 */
.L_x_11:
[----:B------:R-:W-:Y:S05]  /*0c00*/  BRA.U !UP0, `(.L_x_8) ;  /* 0x0000000108a87547 */ /* 0x000fea000b800000 */
[----:B------:R-:W-:Y:S02]  /*0c10*/  UISETP.NE.AND UP0, UPT, UR5, 0x1, UPT ;  /* 0x000000010500788c */ /* 0x000fe4000bf05270 */
[----:B------:R-:W-:-:S04]  /*0c20*/  ULOP3.LUT UR6, UR10, 0x1, URZ, 0xc0, !UPT ;  /* 0x000000010a067892 */ /* 0x000fc8000f8ec0ff */
[----:B------:R-:W-:-:S03]  /*0c30*/  UISETP.NE.U32.AND UP1, UPT, UR6, 0x1, UPT ;  /* 0x000000010600788c */ /* 0x000fc6000bf25070 */
[----:B------:R-:W-:Y:S08]  /*0c40*/  BRA.U !UP0, `(.L_x_12) ;  /* 0x00000001085c7547 */ /* 0x000ff0000b800000 */
[----:B------:R-:W-:Y:S02]  /*0c50*/  IMAD R21, R9, R0, R3 ;  /* 0x0000000009157224 */ /* 0x000fe400078e0203 */
[----:B------:R-:W-:-:S03]  /*0c60*/  IMAD R19, R2, UR10, R9 ;  /* 0x0000000a02137c24 */ /* 0x000fc6000f8e0209 */
[CC--:B------:R-:W-:Y:S02]  /*0c70*/  ISETP.GE.U32.AND P0, PT, R21.reuse, R7.reuse, PT ;  /* 0x000000071500720c */ /* 0x0c0fe40003f06070 */
[----:B------:R-:W-:Y:S02]  /*0c80*/  IADD3 R8, PT, PT, R21, R0, RZ ;  /* 0x0000000015087210 */ /* 0x000fe40007ffe0ff */
[C---:B------:R-:W-:Y:S02]  /*0c90*/  ISETP.GE.U32.OR P0, PT, R19.reuse, R6, P0 ;  /* 0x000000061300720c */ /* 0x040fe40000706470 */
[----:B------:R-:W-:Y:S02]  /*0ca0*/  IADD3 R5, PT, PT, R19, 0x1, RZ ;  /* 0x0000000113057810 */ /* 0x000fe40007ffe0ff */
[----:B------:R-:W-:-:S04]  /*0cb0*/  ISETP.GE.U32.AND P1, PT, R8, R7, PT ;  /* 0x000000070800720c */ /* 0x000fc80003f26070 */
[----:B------:R-:W-:-:S05]  /*0cc0*/  ISETP.GE.U32.OR P1, PT, R5, R6, P1 ;  /* 0x000000060500720c */ /* 0x000fca0000f26470 */
[----:B------:R-:W0:Y:S08]  /*0cd0*/  @!P0 LDC.64 R16, c[0x0][0x388] ;  /* 0x0000e200ff108b82 */ /* 0x000e300000000a00 */
[----:B------:R-:W1:Y:S08]  /*0ce0*/  @!P0 LDC.64 R14, c[0x0][0x390] ;  /* 0x0000e400ff0e8b82 */ /* 0x000e700000000a00 */
[----:B------:R-:W2:Y:S08]  /*0cf0*/  @!P1 LDC.64 R12, c[0x0][0x388] ;  /* 0x0000e200ff0c9b82 */ /* 0x000eb00000000a00 */
[----:B------:R-:W3:Y:S01]  /*0d00*/  @!P1 LDC.64 R10, c[0x0][0x390] ;  /* 0x0000e400ff0a9b82 */ /* 0x000ee20000000a00 */
[----:B0-----:R-:W-:-:S06]  /*0d10*/  @!P0 IMAD.WIDE.U32 R16, R19, 0x4, R16 ;  /* 0x0000000413108825 */ /* 0x001fcc00078e0010 */
[----:B------:R-:W4:Y:S01]  /*0d20*/  @!P0 LDG.E R17, desc[UR8][R16.64] ;  /* 0x0000000810118981 */ /* 0x000f22000c1e1900 */
[----:B-1----:R-:W-:-:S06]  /*0d30*/  @!P0 IMAD.WIDE.U32 R14, R21, 0x4, R14 ;  /* 0x00000004150e8825 */ /* 0x002fcc00078e000e */
[----:B------:R-:W4:Y:S01]  /*0d40*/  @!P0 LDG.E R14, desc[UR8][R14.64] ;  /* 0x000000080e0e8981 */ /* 0x000f22000c1e1900 */
[----:B--2---:R-:W-:-:S06]  /*0d50*/  @!P1 IMAD.WIDE.U32 R12, R5, 0x4, R12 ;  /* 0x00000004050c9825 */ /* 0x004fcc00078e000c */
[----:B------:R-:W2:Y:S01]  /*0d60*/  @!P1 LDG.E R13, desc[UR8][R12.64] ;  /* 0x000000080c0d9981 */ /* 0x000ea2000c1e1900 */
[----:B---3--:R-:W-:-:S06]  /*0d70*/  @!P1 IMAD.WIDE.U32 R10, R8, 0x4, R10 ;  /* 0x00000004080a9825 */ /* 0x008fcc00078e000a */
[----:B------:R-:W2:Y:S01]  /*0d80*/  @!P1 LDG.E R10, desc[UR8][R10.64] ;  /* 0x000000080a0a9981 */ /* 0x000ea2000c1e1900 */
[----:B------:R-:W-:Y:S01]  /*0d90*/  IADD3 R9, PT, PT, R9, 0x2, RZ ;  /* 0x0000000209097810 */ /* 0x000fe20007ffe0ff */
[----:B----4-:R-:W-:-:S04]  /*0da0*/  @!P0 FFMA R4, R17, R14, R4 ;  /* 0x0000000e11048223 */ /* 0x010fc80000000004 */
[----:B--2---:R-:W-:-:S07]  /*0db0*/  @!P1 FFMA R4, R13, R10, R4 ;  /* 0x0000000a0d049223 */ /* 0x004fce0000000004 */
.L_x_12:
[----:B------:R-:W-:Y:S05]  /*0dc0*/  BRA.U UP1, `(.L_x_8) ;  /* 0x0000000101387547 */ /* 0x000fea000b800000 */
[----:B------:R-:W-:Y:S01]  /*0dd0*/  IMAD R10, R9, R0, R3 ;  /* 0x00000000090a7224 */ /* 0x000fe200078e0203 */
[----:B------:R-:W-:Y:S01]  /*0de0*/  BSSY.RECONVERGENT B0, `(.L_x_8) ;  /* 0x000000c000007945 */ /* 0x000fe20003800200 */
[----:B------:R-:W-:-:S03]  /*0df0*/  IMAD R5, R2, UR10, R9 ;  /* 0x0000000a02057c24 */ /* 0x000fc6000f8e0209 */
[----:B------:R-:W-:-:S04]  /*0e00*/  ISETP.GE.U32.AND P0, PT, R10, R7, PT ;  /* 0x000000070a00720c */ /* 0x000fc80003f06070 */
[----:B------:R-:W-:-:S13]  /*0e10*/  ISETP.GE.U32.OR P0, PT, R5, R6, P0 ;  /* 0x000000060500720c */ /* 0x000fda0000706470 */
[----:B------:R-:W-:Y:S05]  /*0e20*/  @P0 BRA `(.L_x_13) ;  /* 0x00000000001c0947 */ /* 0x000fea0003800000 */
[----:B------:R-:W0:Y:S08]  /*0e30*/  LDC.64 R6, c[0x0][0x388] ;  /* 0x0000e200ff067b82 */ /* 0x000e300000000a00 */
[----:B------:R-:W1:Y:S01]  /*0e40*/  LDC.64 R8, c[0x0][0x390] ;  /* 0x0000e400ff087b82 */ /* 0x000e620000000a00 */
[----:B0-----:R-:W-:-:S06]  /*0e50*/  IMAD.WIDE.U32 R6, R5, 0x4, R6 ;  /* 0x0000000405067825 */ /* 0x001fcc00078e0006 */
[----:B------:R-:W2:Y:S01]  /*0e60*/  LDG.E R7, desc[UR8][R6.64] ;  /* 0x0000000806077981 */ /* 0x000ea2000c1e1900 */
[----:B-1----:R-:W-:-:S06]  /*0e70*/  IMAD.WIDE.U32 R8, R10, 0x4, R8 ;  /* 0x000000040a087825 */ /* 0x002fcc00078e0008 */
[----:B------:R-:W2:Y:S02]  /*0e80*/  LDG.E R8, desc[UR8][R8.64] ;  /* 0x0000000808087981 */ /* 0x000ea4000c1e1900 */
[----:B--2---:R-:W-:-:S07]  /*0e90*/  FFMA R4, R7, R8, R4 ;  /* 0x0000000807047223 */ /* 0x004fce0000000004 */
.L_x_13:
[----:B------:R-:W-:Y:S05]  /*0ea0*/  BSYNC.RECONVERGENT B0 ;  /* 0x0000000000007941 */ /* 0x000fea0003800200 */
.L_x_8:
[----:B------:R-:W0:Y:S01]  /*0eb0*/  LDC.64 R6, c[0x0][0x380] ;  /* 0x0000e000ff067b82 */ /* 0x000e220000000a00 */
[----:B------:R-:W-:-:S04]  /*0ec0*/  IMAD R3, R2, R0, R3 ;  /* 0x0000000002037224 */ /* 0x000fc800078e0203 */
[----:B0-----:R-:W-:-:S05]  /*0ed0*/  IMAD.WIDE.U32 R2, R3, 0x4, R6 ;  /* 0x0000000403027825 */ /* 0x001fca00078e0006 */
[----:B------:R-:W-:Y:S01]  /*0ee0*/  STG.E desc[UR8][R2.64], R4 ;  /* 0x0000000402007986 */ /* 0x000fe2000c101908 */
[----:B------:R-:W-:Y:S05]  /*0ef0*/  EXIT ;  /* 0x000000000000794d */ /* 0x000fea0003800000 */
.L_x_14:
        /* <DEDUP_REMOVED lines=16> */
.L_x_16:


//--------------------- .nv.shared._Z17tiled_cuda_matmulPfS_S_jjjj --------------------------
	.section	.nv.shared._Z17tiled_cuda_matmulPfS_S_jjjj,"aw",@nobits
	.sectionflags	@""
	.align	4
.nv.shared._Z17tiled_cuda_matmulPfS_S_jjjj:
	.zero		3072


//--------------------- .nv.shared.reserved.0     --------------------------
	.section	.nv.shared.reserved.0,"aw",@nobits
	.weak		__nv_reservedSMEM_offset_0_alias
	.size		__nv_reservedSMEM_offset_0_alias, 0, 64
	.other		__nv_reservedSMEM_offset_0_alias,@"STO_CUDA_RESERVED_SHARED STV_DEFAULT"
__nv_reservedSMEM_offset_0_alias:
	.zero		0
	.zero		64


//--------------------- .nv.constant0._Z17tiled_cuda_matmulPfS_S_jjjj --------------------------
	.section	.nv.constant0._Z17tiled_cuda_matmulPfS_S_jjjj,"a",@progbits
	.sectionflags	@""
	.align	4
.nv.constant0._Z17tiled_cuda_matmulPfS_S_jjjj:
	.zero		936


//--------------------- .nv.constant0._Z17naive_cuda_matmulPfS_S_jjj --------------------------
	.section	.nv.constant0._Z17naive_cuda_matmulPfS_S_jjj,"a",@progbits
	.sectionflags	@""
	.align	4
.nv.constant0._Z17naive_cuda_matmulPfS_S_jjj:
	.zero		932


//--------------------- SYMBOLS --------------------------

	.type		.nv.reservedSmem.offset0,@object
	.size		.nv.reservedSmem.offset0,0x4
	.type		.nv.reservedSmem.cap,@object
	.size		.nv.reservedSmem.cap,0x4
